	.target	sm_100a

	.elftype	@"ET_EXEC"


//--------------------- .note.nv.tkinfo           --------------------------
	.section	.note.nv.tkinfo,"",@"SHT_NOTE"
	.sectionflags	@"SHF_NOTE_NV_TKINFO"
	.tkinfo
        /*0018*/ 	.word	0x00000002
        /*0030*/ 	.string	""
        /*0030*/ 	.string	"ptxas"
        /*0030*/ 	.string	"Cuda compilation tools, release 13.0, V13.0.88"
        /*0030*/ 	.string	"Build cuda_13.0.r13.0/compiler.36424714_0"
        /*0030*/ 	.string	"-arch sm_100a -m 64 "



//--------------------- .note.nv.cuinfo           --------------------------
	.section	.note.nv.cuinfo,"",@"SHT_NOTE"
	.sectionflags	@"SHF_NOTE_NV_CUINFO"
        /*0018*/ 	.short	0x0002
        /*001a*/ 	.short	0x0064
        /*001c*/ 	.short	0x0082
	.zero		2


//--------------------- .nv.info                  --------------------------
	.section	.nv.info,"",@"SHT_CUDA_INFO"
	.align	4


	//----- nvinfo : EIATTR_REGCOUNT
	.align		4
        /*0000*/ 	.byte	0x04, 0x2f
        /*0002*/ 	.short	(.L_12 - .L_11)
	.align		4
.L_11:
        /*0004*/ 	.word	index@(_ZN7cutlass13device_kernelIN5flash19enable_sm80_to_sm89INS1_16FlashAttnFwdSm80INS1_25CollectiveMainloopFwdSm80ILi4ELi1ELb0EN4cute5tupleIJNS5_1CILi128EEENS7_ILi64EEENS7_ILi96EEEEEELi96ENS_6half_tEfNS_4arch4Sm80ELb1ELb0ELb0ELb1ELb0ELb1ELb1ELb0EEENS1_21CollectiveEpilogueFwdINS6_IJS8_SA_S9_EEENS6_IJNS7_ILi1EEESI_SI_EEESC_SE_Li128ELb1ELb1ELb0ELb0EEENS1_19SingleTileSchedulerILb1ELb0ELb1ELi128EEEEEEEEEvNT_6ParamsE)
        /*0008*/ 	.word	0x00000004


	//----- nvinfo : EIATTR_FRAME_SIZE
	.align		4
.L_12:
        /*000c*/ 	.byte	0x04, 0x11
        /*000e*/ 	.short	(.L_14 - .L_13)
	.align		4
.L_13:
        /*0010*/ 	.word	index@(_ZN7cutlass13device_kernelIN5flash19enable_sm80_to_sm89INS1_16FlashAttnFwdSm80INS1_25CollectiveMainloopFwdSm80ILi4ELi1ELb0EN4cute5tupleIJNS5_1CILi128EEENS7_ILi64EEENS7_ILi96EEEEEELi96ENS_6half_tEfNS_4arch4Sm80ELb1ELb0ELb0ELb1ELb0ELb1ELb1ELb0EEENS1_21CollectiveEpilogueFwdINS6_IJS8_SA_S9_EEENS6_IJNS7_ILi1EEESI_SI_EEESC_SE_Li128ELb1ELb1ELb0ELb0EEENS1_19SingleTileSchedulerILb1ELb0ELb1ELi128EEEEEEEEEvNT_6ParamsE)
        /*0014*/ 	.word	0x00000000


	//----- nvinfo : EIATTR_REGCOUNT
	.align		4
.L_14:
        /*0018*/ 	.byte	0x04, 0x2f
        /*001a*/ 	.short	(.L_16 - .L_15)
	.align		4
.L_15:
        /*001c*/ 	.word	index@(_ZN7cutlass13device_kernelIN5flash19enable_sm80_to_sm89INS1_16FlashAttnFwdSm80INS1_25CollectiveMainloopFwdSm80ILi4ELi1ELb0EN4cute5tupleIJNS5_1CILi128EEENS7_ILi64EEENS7_ILi96EEEEEELi96ENS_6half_tEfNS_4arch4Sm80ELb1ELb0ELb0ELb1ELb0ELb0ELb1ELb0EEENS1_21CollectiveEpilogueFwdINS6_IJS8_SA_S9_EEENS6_IJNS7_ILi1EEESI_SI_EEESC_SE_Li128ELb1ELb1ELb0ELb0EEENS1_19SingleTileSchedulerILb1ELb0ELb1ELi128EEEEEEEEEvNT_6ParamsE)
        /*0020*/ 	.word	0x00000004


	//----- nvinfo : EIATTR_FRAME_SIZE
	.align		4
.L_16:
        /*0024*/ 	.byte	0x04, 0x11
        /*0026*/ 	.short	(.L_18 - .L_17)
	.align		4
.L_17:
        /*0028*/ 	.word	index@(_ZN7cutlass13device_kernelIN5flash19enable_sm80_to_sm89INS1_16FlashAttnFwdSm80INS1_25CollectiveMainloopFwdSm80ILi4ELi1ELb0EN4cute5tupleIJNS5_1CILi128EEENS7_ILi64EEENS7_ILi96EEEEEELi96ENS_6half_tEfNS_4arch4Sm80ELb1ELb0ELb0ELb1ELb0ELb0ELb1ELb0EEENS1_21CollectiveEpilogueFwdINS6_IJS8_SA_S9_EEENS6_IJNS7_ILi1EEESI_SI_EEESC_SE_Li128ELb1ELb1ELb0ELb0EEENS1_19SingleTileSchedulerILb1ELb0ELb1ELi128EEEEEEEEEvNT_6ParamsE)
        /*002c*/ 	.word	0x00000000


	//----- nvinfo : EIATTR_REGCOUNT
	.align		4
.L_18:
        /*0030*/ 	.byte	0x04, 0x2f
        /*0032*/ 	.short	(.L_20 - .L_19)
	.align		4
.L_19:
        /*0034*/ 	.word	index@(_ZN7cutlass13device_kernelIN5flash19enable_sm80_to_sm89INS1_16FlashAttnFwdSm80INS1_25CollectiveMainloopFwdSm80ILi4ELi1ELb0EN4cute5tupleIJNS5_1CILi128EEENS7_ILi64EEENS7_ILi96EEEEEELi96ENS_6half_tEfNS_4arch4Sm80ELb1ELb0ELb0ELb0ELb0ELb0ELb1ELb0EEENS1_21CollectiveEpilogueFwdINS6_IJS8_SA_S9_EEENS6_IJNS7_ILi1EEESI_SI_EEESC_SE_Li128ELb0ELb1ELb0ELb0EEENS1_30DynamicPersistentTileSchedulerILi128ELi128ELb0ELb1ELb0EEEEEEEEEvNT_6ParamsE)
        /*0038*/ 	.word	0x00000004


	//----- nvinfo : EIATTR_FRAME_SIZE
	.align		4
.L_20:
        /*003c*/ 	.byte	0x04, 0x11
        /*003e*/ 	.short	(.L_22 - .L_21)
	.align		4
.L_21:
        /*0040*/ 	.word	index@(_ZN7cutlass13device_kernelIN5flash19enable_sm80_to_sm89INS1_16FlashAttnFwdSm80INS1_25CollectiveMainloopFwdSm80ILi4ELi1ELb0EN4cute5tupleIJNS5_1CILi128EEENS7_ILi64EEENS7_ILi96EEEEEELi96ENS_6half_tEfNS_4arch4Sm80ELb1ELb0ELb0ELb0ELb0ELb0ELb1ELb0EEENS1_21CollectiveEpilogueFwdINS6_IJS8_SA_S9_EEENS6_IJNS7_ILi1EEESI_SI_EEESC_SE_Li128ELb0ELb1ELb0ELb0EEENS1_30DynamicPersistentTileSchedulerILi128ELi128ELb0ELb1ELb0EEEEEEEEEvNT_6ParamsE)
        /*0044*/ 	.word	0x00000000


	//----- nvinfo : EIATTR_REGCOUNT
	.align		4
.L_22:
        /*0048*/ 	.byte	0x04, 0x2f
        /*004a*/ 	.short	(.L_24 - .L_23)
	.align		4
.L_23:
        /*004c*/ 	.word	index@(_ZN7cutlass13device_kernelIN5flash19enable_sm80_to_sm89INS1_16FlashAttnFwdSm80INS1_25CollectiveMainloopFwdSm80ILi4ELi1ELb0EN4cute5tupleIJNS5_1CILi128EEENS7_ILi48EEENS7_ILi96EEEEEELi96ENS_6half_tEfNS_4arch4Sm80ELb0ELb1ELb0ELb1ELb0ELb1ELb1ELb0EEENS1_21CollectiveEpilogueFwdINS6_IJS8_SA_S9_EEENS6_IJNS7_ILi1EEESI_SI_EEESC_SE_Li128ELb1ELb1ELb0ELb0EEENS1_19SingleTileSchedulerILb1ELb0ELb1ELi128EEEEEEEEEvNT_6ParamsE)
        /*0050*/ 	.word	0x00000004


	//----- nvinfo : EIATTR_FRAME_SIZE
	.align		4
.L_24:
        /*0054*/ 	.byte	0x04, 0x11
        /*0056*/ 	.short	(.L_26 - .L_25)
	.align		4
.L_25:
        /*0058*/ 	.word	index@(_ZN7cutlass13device_kernelIN5flash19enable_sm80_to_sm89INS1_16FlashAttnFwdSm80INS1_25CollectiveMainloopFwdSm80ILi4ELi1ELb0EN4cute5tupleIJNS5_1CILi128EEENS7_ILi48EEENS7_ILi96EEEEEELi96ENS_6half_tEfNS_4arch4Sm80ELb0ELb1ELb0ELb1ELb0ELb1ELb1ELb0EEENS1_21CollectiveEpilogueFwdINS6_IJS8_SA_S9_EEENS6_IJNS7_ILi1EEESI_SI_EEESC_SE_Li128ELb1ELb1ELb0ELb0EEENS1_19SingleTileSchedulerILb1ELb0ELb1ELi128EEEEEEEEEvNT_6ParamsE)
        /*005c*/ 	.word	0x00000000


	//----- nvinfo : EIATTR_REGCOUNT
	.align		4
.L_26:
        /*0060*/ 	.byte	0x04, 0x2f
        /*0062*/ 	.short	(.L_28 - .L_27)
	.align		4
.L_27:
        /*0064*/ 	.word	index@(_ZN7cutlass13device_kernelIN5flash19enable_sm80_to_sm89INS1_16FlashAttnFwdSm80INS1_25CollectiveMainloopFwdSm80ILi4ELi1ELb0EN4cute5tupleIJNS5_1CILi128EEENS7_ILi48EEENS7_ILi96EEEEEELi96ENS_6half_tEfNS_4arch4Sm80ELb0ELb1ELb0ELb1ELb0ELb0ELb1ELb0EEENS1_21CollectiveEpilogueFwdINS6_IJS8_SA_S9_EEENS6_IJNS7_ILi1EEESI_SI_EEESC_SE_Li128ELb1ELb1ELb0ELb0EEENS1_19SingleTileSchedulerILb1ELb0ELb1ELi128EEEEEEEEEvNT_6ParamsE)
        /*0068*/ 	.word	0x00000004


	//----- nvinfo : EIATTR_FRAME_SIZE
	.align		4
.L_28:
        /*006c*/ 	.byte	0x04, 0x11
        /*006e*/ 	.short	(.L_30 - .L_29)
	.align		4
.L_29:
        /*0070*/ 	.word	index@(_ZN7cutlass13device_kernelIN5flash19enable_sm80_to_sm89INS1_16FlashAttnFwdSm80INS1_25CollectiveMainloopFwdSm80ILi4ELi1ELb0EN4cute5tupleIJNS5_1CILi128EEENS7_ILi48EEENS7_ILi96EEEEEELi96ENS_6half_tEfNS_4arch4Sm80ELb0ELb1ELb0ELb1ELb0ELb0ELb1ELb0EEENS1_21CollectiveEpilogueFwdINS6_IJS8_SA_S9_EEENS6_IJNS7_ILi1EEESI_SI_EEESC_SE_Li128ELb1ELb1ELb0ELb0EEENS1_19SingleTileSchedulerILb1ELb0ELb1ELi128EEEEEEEEEvNT_6ParamsE)
        /*0074*/ 	.word	0x00000000


	//----- nvinfo : EIATTR_REGCOUNT
	.align		4
.L_30:
        /*0078*/ 	.byte	0x04, 0x2f
        /*007a*/ 	.short	(.L_32 - .L_31)
	.align		4
.L_31:
        /*007c*/ 	.word	index@(_ZN7cutlass13device_kernelIN5flash19enable_sm80_to_sm89INS1_16FlashAttnFwdSm80INS1_25CollectiveMainloopFwdSm80ILi4ELi1ELb0EN4cute5tupleIJNS5_1CILi128EEENS7_ILi48EEENS7_ILi96EEEEEELi96ENS_6half_tEfNS_4arch4Sm80ELb0ELb1ELb0ELb0ELb0ELb0ELb1ELb0EEENS1_21CollectiveEpilogueFwdINS6_IJS8_SA_S9_EEENS6_IJNS7_ILi1EEESI_SI_EEESC_SE_Li128ELb0ELb1ELb0ELb0EEENS1_19SingleTileSchedulerILb0ELb0ELb1ELi128EEEEEEEEEvNT_6ParamsE)
        /*0080*/ 	.word	0x00000004


	//----- nvinfo : EIATTR_FRAME_SIZE
	.align		4
.L_32:
        /*0084*/ 	.byte	0x04, 0x11
        /*0086*/ 	.short	(.L_34 - .L_33)
	.align		4
.L_33:
        /*0088*/ 	.word	index@(_ZN7cutlass13device_kernelIN5flash19enable_sm80_to_sm89INS1_16FlashAttnFwdSm80INS1_25CollectiveMainloopFwdSm80ILi4ELi1ELb0EN4cute5tupleIJNS5_1CILi128EEENS7_ILi48EEENS7_ILi96EEEEEELi96ENS_6half_tEfNS_4arch4Sm80ELb0ELb1ELb0ELb0ELb0ELb0ELb1ELb0EEENS1_21CollectiveEpilogueFwdINS6_IJS8_SA_S9_EEENS6_IJNS7_ILi1EEESI_SI_EEESC_SE_Li128ELb0ELb1ELb0ELb0EEENS1_19SingleTileSchedulerILb0ELb0ELb1ELi128EEEEEEEEEvNT_6ParamsE)
        /*008c*/ 	.word	0x00000000


	//----- nvinfo : EIATTR_REGCOUNT
	.align		4
.L_34:
        /*0090*/ 	.byte	0x04, 0x2f
        /*0092*/ 	.short	(.L_36 - .L_35)
	.align		4
.L_35:
        /*0094*/ 	.word	index@(_ZN7cutlass13device_kernelIN5flash19enable_sm80_to_sm89INS1_16FlashAttnFwdSm80INS1_25CollectiveMainloopFwdSm80ILi4ELi1ELb0EN4cute5tupleIJNS5_1CILi128EEENS7_ILi64EEENS7_ILi96EEEEEELi96ENS_6half_tEfNS_4arch4Sm80ELb0ELb0ELb0ELb1ELb0ELb1ELb1ELb0EEENS1_21CollectiveEpilogueFwdINS6_IJS8_SA_S9_EEENS6_IJNS7_ILi1EEESI_SI_EEESC_SE_Li128ELb1ELb1ELb0ELb0EEENS1_19SingleTileSchedulerILb1ELb0ELb1ELi128EEEEEEEEEvNT_6ParamsE)
        /*0098*/ 	.word	0x00000004


	//----- nvinfo : EIATTR_FRAME_SIZE
	.align		4
.L_36:
        /*009c*/ 	.byte	0x04, 0x11
        /*009e*/ 	.short	(.L_38 - .L_37)
	.align		4
.L_37:
        /*00a0*/ 	.word	index@(_ZN7cutlass13device_kernelIN5flash19enable_sm80_to_sm89INS1_16FlashAttnFwdSm80INS1_25CollectiveMainloopFwdSm80ILi4ELi1ELb0EN4cute5tupleIJNS5_1CILi128EEENS7_ILi64EEENS7_ILi96EEEEEELi96ENS_6half_tEfNS_4arch4Sm80ELb0ELb0ELb0ELb1ELb0ELb1ELb1ELb0EEENS1_21CollectiveEpilogueFwdINS6_IJS8_SA_S9_EEENS6_IJNS7_ILi1EEESI_SI_EEESC_SE_Li128ELb1ELb1ELb0ELb0EEENS1_19SingleTileSchedulerILb1ELb0ELb1ELi128EEEEEEEEEvNT_6ParamsE)
        /*00a4*/ 	.word	0x00000000


	//----- nvinfo : EIATTR_REGCOUNT
	.align		4
.L_38:
        /*00a8*/ 	.byte	0x04, 0x2f
        /*00aa*/ 	.short	(.L_40 - .L_39)
	.align		4
.L_39:
        /*00ac*/ 	.word	index@(_ZN7cutlass13device_kernelIN5flash19enable_sm80_to_sm89INS1_16FlashAttnFwdSm80INS1_25CollectiveMainloopFwdSm80ILi4ELi1ELb0EN4cute5tupleIJNS5_1CILi128EEENS7_ILi64EEENS7_ILi96EEEEEELi96ENS_6half_tEfNS_4arch4Sm80ELb0ELb0ELb0ELb1ELb0ELb0ELb1ELb0EEENS1_21CollectiveEpilogueFwdINS6_IJS8_SA_S9_EEENS6_IJNS7_ILi1EEESI_SI_EEESC_SE_Li128ELb1ELb1ELb0ELb0EEENS1_19SingleTileSchedulerILb1ELb0ELb1ELi128EEEEEEEEEvNT_6ParamsE)
        /*00b0*/ 	.word	0x00000004


	//----- nvinfo : EIATTR_FRAME_SIZE
	.align		4
.L_40:
        /*00b4*/ 	.byte	0x04, 0x11
        /*00b6*/ 	.short	(.L_42 - .L_41)
	.align		4
.L_41:
        /*00b8*/ 	.word	index@(_ZN7cutlass13device_kernelIN5flash19enable_sm80_to_sm89INS1_16FlashAttnFwdSm80INS1_25CollectiveMainloopFwdSm80ILi4ELi1ELb0EN4cute5tupleIJNS5_1CILi128EEENS7_ILi64EEENS7_ILi96EEEEEELi96ENS_6half_tEfNS_4arch4Sm80ELb0ELb0ELb0ELb1ELb0ELb0ELb1ELb0EEENS1_21CollectiveEpilogueFwdINS6_IJS8_SA_S9_EEENS6_IJNS7_ILi1EEESI_SI_EEESC_SE_Li128ELb1ELb1ELb0ELb0EEENS1_19SingleTileSchedulerILb1ELb0ELb1ELi128EEEEEEEEEvNT_6ParamsE)
        /*00bc*/ 	.word	0x00000000


	//----- nvinfo : EIATTR_REGCOUNT
	.align		4
.L_42:
        /*00c0*/ 	.byte	0x04, 0x2f
        /*00c2*/ 	.short	(.L_44 - .L_43)
	.align		4
.L_43:
        /*00c4*/ 	.word	index@(_ZN7cutlass13device_kernelIN5flash19enable_sm80_to_sm89INS1_16FlashAttnFwdSm80INS1_25CollectiveMainloopFwdSm80ILi4ELi1ELb0EN4cute5tupleIJNS5_1CILi128EEENS7_ILi64EEENS7_ILi96EEEEEELi96ENS_6half_tEfNS_4arch4Sm80ELb0ELb0ELb0ELb0ELb0ELb0ELb1ELb0EEENS1_21CollectiveEpilogueFwdINS6_IJS8_SA_S9_EEENS6_IJNS7_ILi1EEESI_SI_EEESC_SE_Li128ELb0ELb1ELb0ELb0EEENS1_19SingleTileSchedulerILb0ELb0ELb1ELi128EEEEEEEEEvNT_6ParamsE)
        /*00c8*/ 	.word	0x00000004


	//----- nvinfo : EIATTR_FRAME_SIZE
	.align		4
.L_44:
        /*00cc*/ 	.byte	0x04, 0x11
        /*00ce*/ 	.short	(.L_46 - .L_45)
	.align		4
.L_45:
        /*00d0*/ 	.word	index@(_ZN7cutlass13device_kernelIN5flash19enable_sm80_to_sm89INS1_16FlashAttnFwdSm80INS1_25CollectiveMainloopFwdSm80ILi4ELi1ELb0EN4cute5tupleIJNS5_1CILi128EEENS7_ILi64EEENS7_ILi96EEEEEELi96ENS_6half_tEfNS_4arch4Sm80ELb0ELb0ELb0ELb0ELb0ELb0ELb1ELb0EEENS1_21CollectiveEpilogueFwdINS6_IJS8_SA_S9_EEENS6_IJNS7_ILi1EEESI_SI_EEESC_SE_Li128ELb0ELb1ELb0ELb0EEENS1_19SingleTileSchedulerILb0ELb0ELb1ELi128EEEEEEEEEvNT_6ParamsE)
        /*00d4*/ 	.word	0x00000000


	//----- nvinfo : EIATTR_REGCOUNT
	.align		4
.L_46:
        /*00d8*/ 	.byte	0x04, 0x2f
        /*00da*/ 	.short	(.L_48 - .L_47)
	.align		4
.L_47:
        /*00dc*/ 	.word	index@(_ZN7cutlass13device_kernelIN5flash19enable_sm80_to_sm89INS1_16FlashAttnFwdSm80INS1_25CollectiveMainloopFwdSm80ILi4ELi1ELb0EN4cute5tupleIJNS5_1CILi128EEENS7_ILi64EEENS7_ILi96EEEEEELi96ENS_6half_tEfNS_4arch4Sm80ELb1ELb0ELb1ELb1ELb0ELb1ELb1ELb0EEENS1_21CollectiveEpilogueFwdINS6_IJS8_SA_S9_EEENS6_IJNS7_ILi1EEESI_SI_EEESC_SE_Li128ELb1ELb1ELb0ELb0EEENS1_19SingleTileSchedulerILb1ELb0ELb1ELi128EEEEEEEEEvNT_6ParamsE)
        /*00e0*/ 	.word	0x00000004


	//----- nvinfo : EIATTR_FRAME_SIZE
	.align		4
.L_48:
        /*00e4*/ 	.byte	0x04, 0x11
        /*00e6*/ 	.short	(.L_50 - .L_49)
	.align		4
.L_49:
        /*00e8*/ 	.word	index@(_ZN7cutlass13device_kernelIN5flash19enable_sm80_to_sm89INS1_16FlashAttnFwdSm80INS1_25CollectiveMainloopFwdSm80ILi4ELi1ELb0EN4cute5tupleIJNS5_1CILi128EEENS7_ILi64EEENS7_ILi96EEEEEELi96ENS_6half_tEfNS_4arch4Sm80ELb1ELb0ELb1ELb1ELb0ELb1ELb1ELb0EEENS1_21CollectiveEpilogueFwdINS6_IJS8_SA_S9_EEENS6_IJNS7_ILi1EEESI_SI_EEESC_SE_Li128ELb1ELb1ELb0ELb0EEENS1_19SingleTileSchedulerILb1ELb0ELb1ELi128EEEEEEEEEvNT_6ParamsE)
        /*00ec*/ 	.word	0x00000000


	//----- nvinfo : EIATTR_REGCOUNT
	.align		4
.L_50:
        /*00f0*/ 	.byte	0x04, 0x2f
        /*00f2*/ 	.short	(.L_52 - .L_51)
	.align		4
.L_51:
        /*00f4*/ 	.word	index@(_ZN7cutlass13device_kernelIN5flash19enable_sm80_to_sm89INS1_16FlashAttnFwdSm80INS1_25CollectiveMainloopFwdSm80ILi4ELi1ELb0EN4cute5tupleIJNS5_1CILi128EEENS7_ILi64EEENS7_ILi96EEEEEELi96ENS_6half_tEfNS_4arch4Sm80ELb1ELb0ELb1ELb1ELb0ELb0ELb1ELb0EEENS1_21CollectiveEpilogueFwdINS6_IJS8_SA_S9_EEENS6_IJNS7_ILi1EEESI_SI_EEESC_SE_Li128ELb1ELb1ELb0ELb0EEENS1_19SingleTileSchedulerILb1ELb0ELb1ELi128EEEEEEEEEvNT_6ParamsE)
        /*00f8*/ 	.word	0x00000004


	//----- nvinfo : EIATTR_FRAME_SIZE
	.align		4
.L_52:
        /*00fc*/ 	.byte	0x04, 0x11
        /*00fe*/ 	.short	(.L_54 - .L_53)
	.align		4
.L_53:
        /*0100*/ 	.word	index@(_ZN7cutlass13device_kernelIN5flash19enable_sm80_to_sm89INS1_16FlashAttnFwdSm80INS1_25CollectiveMainloopFwdSm80ILi4ELi1ELb0EN4cute5tupleIJNS5_1CILi128EEENS7_ILi64EEENS7_ILi96EEEEEELi96ENS_6half_tEfNS_4arch4Sm80ELb1ELb0ELb1ELb1ELb0ELb0ELb1ELb0EEENS1_21CollectiveEpilogueFwdINS6_IJS8_SA_S9_EEENS6_IJNS7_ILi1EEESI_SI_EEESC_SE_Li128ELb1ELb1ELb0ELb0EEENS1_19SingleTileSchedulerILb1ELb0ELb1ELi128EEEEEEEEEvNT_6ParamsE)
        /*0104*/ 	.word	0x00000000


	//----- nvinfo : EIATTR_REGCOUNT
	.align		4
.L_54:
        /*0108*/ 	.byte	0x04, 0x2f
        /*010a*/ 	.short	(.L_56 - .L_55)
	.align		4
.L_55:
        /*010c*/ 	.word	index@(_ZN7cutlass13device_kernelIN5flash19enable_sm80_to_sm89INS1_16FlashAttnFwdSm80INS1_25CollectiveMainloopFwdSm80ILi4ELi1ELb0EN4cute5tupleIJNS5_1CILi128EEENS7_ILi64EEENS7_ILi96EEEEEELi96ENS_6half_tEfNS_4arch4Sm80ELb1ELb0ELb1ELb0ELb0ELb0ELb1ELb0EEENS1_21CollectiveEpilogueFwdINS6_IJS8_SA_S9_EEENS6_IJNS7_ILi1EEESI_SI_EEESC_SE_Li128ELb0ELb1ELb0ELb0EEENS1_30DynamicPersistentTileSchedulerILi128ELi128ELb0ELb1ELb0EEEEEEEEEvNT_6ParamsE)
        /*0110*/ 	.word	0x00000004


	//----- nvinfo : EIATTR_FRAME_SIZE
	.align		4
.L_56:
        /*0114*/ 	.byte	0x04, 0x11
        /*0116*/ 	.short	(.L_58 - .L_57)
	.align		4
.L_57:
        /*0118*/ 	.word	index@(_ZN7cutlass13device_kernelIN5flash19enable_sm80_to_sm89INS1_16FlashAttnFwdSm80INS1_25CollectiveMainloopFwdSm80ILi4ELi1ELb0EN4cute5tupleIJNS5_1CILi128EEENS7_ILi64EEENS7_ILi96EEEEEELi96ENS_6half_tEfNS_4arch4Sm80ELb1ELb0ELb1ELb0ELb0ELb0ELb1ELb0EEENS1_21CollectiveEpilogueFwdINS6_IJS8_SA_S9_EEENS6_IJNS7_ILi1EEESI_SI_EEESC_SE_Li128ELb0ELb1ELb0ELb0EEENS1_30DynamicPersistentTileSchedulerILi128ELi128ELb0ELb1ELb0EEEEEEEEEvNT_6ParamsE)
        /*011c*/ 	.word	0x00000000


	//----- nvinfo : EIATTR_REGCOUNT
	.align		4
.L_58:
        /*0120*/ 	.byte	0x04, 0x2f
        /*0122*/ 	.short	(.L_60 - .L_59)
	.align		4
.L_59:
        /*0124*/ 	.word	index@(_ZN7cutlass13device_kernelIN5flash19enable_sm80_to_sm89INS1_16FlashAttnFwdSm80INS1_25CollectiveMainloopFwdSm80ILi4ELi1ELb0EN4cute5tupleIJNS5_1CILi128EEENS7_ILi48EEENS7_ILi96EEEEEELi96ENS_6half_tEfNS_4arch4Sm80ELb0ELb1ELb1ELb1ELb0ELb1ELb1ELb0EEENS1_21CollectiveEpilogueFwdINS6_IJS8_SA_S9_EEENS6_IJNS7_ILi1EEESI_SI_EEESC_SE_Li128ELb1ELb1ELb0ELb0EEENS1_19SingleTileSchedulerILb1ELb0ELb1ELi128EEEEEEEEEvNT_6ParamsE)
        /*0128*/ 	.word	0x00000004


	//----- nvinfo : EIATTR_FRAME_SIZE
	.align		4
.L_60:
        /*012c*/ 	.byte	0x04, 0x11
        /*012e*/ 	.short	(.L_62 - .L_61)
	.align		4
.L_61:
        /*0130*/ 	.word	index@(_ZN7cutlass13device_kernelIN5flash19enable_sm80_to_sm89INS1_16FlashAttnFwdSm80INS1_25CollectiveMainloopFwdSm80ILi4ELi1ELb0EN4cute5tupleIJNS5_1CILi128EEENS7_ILi48EEENS7_ILi96EEEEEELi96ENS_6half_tEfNS_4arch4Sm80ELb0ELb1ELb1ELb1ELb0ELb1ELb1ELb0EEENS1_21CollectiveEpilogueFwdINS6_IJS8_SA_S9_EEENS6_IJNS7_ILi1EEESI_SI_EEESC_SE_Li128ELb1ELb1ELb0ELb0EEENS1_19SingleTileSchedulerILb1ELb0ELb1ELi128EEEEEEEEEvNT_6ParamsE)
        /*0134*/ 	.word	0x00000000


	//----- nvinfo : EIATTR_REGCOUNT
	.align		4
.L_62:
        /*0138*/ 	.byte	0x04, 0x2f
        /*013a*/ 	.short	(.L_64 - .L_63)
	.align		4
.L_63:
        /*013c*/ 	.word	index@(_ZN7cutlass13device_kernelIN5flash19enable_sm80_to_sm89INS1_16FlashAttnFwdSm80INS1_25CollectiveMainloopFwdSm80ILi4ELi1ELb0EN4cute5tupleIJNS5_1CILi128EEENS7_ILi48EEENS7_ILi96EEEEEELi96ENS_6half_tEfNS_4arch4Sm80ELb0ELb1ELb1ELb1ELb0ELb0ELb1ELb0EEENS1_21CollectiveEpilogueFwdINS6_IJS8_SA_S9_EEENS6_IJNS7_ILi1EEESI_SI_EEESC_SE_Li128ELb1ELb1ELb0ELb0EEENS1_19SingleTileSchedulerILb1ELb0ELb1ELi128EEEEEEEEEvNT_6ParamsE)
        /*0140*/ 	.word	0x00000004


	//----- nvinfo : EIATTR_FRAME_SIZE
	.align		4
.L_64:
        /*0144*/ 	.byte	0x04, 0x11
        /*0146*/ 	.short	(.L_66 - .L_65)
	.align		4
.L_65:
        /*0148*/ 	.word	index@(_ZN7cutlass13device_kernelIN5flash19enable_sm80_to_sm89INS1_16FlashAttnFwdSm80INS1_25CollectiveMainloopFwdSm80ILi4ELi1ELb0EN4cute5tupleIJNS5_1CILi128EEENS7_ILi48EEENS7_ILi96EEEEEELi96ENS_6half_tEfNS_4arch4Sm80ELb0ELb1ELb1ELb1ELb0ELb0ELb1ELb0EEENS1_21CollectiveEpilogueFwdINS6_IJS8_SA_S9_EEENS6_IJNS7_ILi1EEESI_SI_EEESC_SE_Li128ELb1ELb1ELb0ELb0EEENS1_19SingleTileSchedulerILb1ELb0ELb1ELi128EEEEEEEEEvNT_6ParamsE)
        /*014c*/ 	.word	0x00000000


	//----- nvinfo : EIATTR_REGCOUNT
	.align		4
.L_66:
        /*0150*/ 	.byte	0x04, 0x2f
        /*0152*/ 	.short	(.L_68 - .L_67)
	.align		4
.L_67:
        /*0154*/ 	.word	index@(_ZN7cutlass13device_kernelIN5flash19enable_sm80_to_sm89INS1_16FlashAttnFwdSm80INS1_25CollectiveMainloopFwdSm80ILi4ELi1ELb0EN4cute5tupleIJNS5_1CILi128EEENS7_ILi48EEENS7_ILi96EEEEEELi96ENS_6half_tEfNS_4arch4Sm80ELb0ELb1ELb1ELb0ELb0ELb0ELb1ELb0EEENS1_21CollectiveEpilogueFwdINS6_IJS8_SA_S9_EEENS6_IJNS7_ILi1EEESI_SI_EEESC_SE_Li128ELb0ELb1ELb0ELb0EEENS1_19SingleTileSchedulerILb0ELb0ELb1ELi128EEEEEEEEEvNT_6ParamsE)
        /*0158*/ 	.word	0x00000004


	//----- nvinfo : EIATTR_FRAME_SIZE
	.align		4
.L_68:
        /*015c*/ 	.byte	0x04, 0x11
        /*015e*/ 	.short	(.L_70 - .L_69)
	.align		4
.L_69:
        /*0160*/ 	.word	index@(_ZN7cutlass13device_kernelIN5flash19enable_sm80_to_sm89INS1_16FlashAttnFwdSm80INS1_25CollectiveMainloopFwdSm80ILi4ELi1ELb0EN4cute5tupleIJNS5_1CILi128EEENS7_ILi48EEENS7_ILi96EEEEEELi96ENS_6half_tEfNS_4arch4Sm80ELb0ELb1ELb1ELb0ELb0ELb0ELb1ELb0EEENS1_21CollectiveEpilogueFwdINS6_IJS8_SA_S9_EEENS6_IJNS7_ILi1EEESI_SI_EEESC_SE_Li128ELb0ELb1ELb0ELb0EEENS1_19SingleTileSchedulerILb0ELb0ELb1ELi128EEEEEEEEEvNT_6ParamsE)
        /*0164*/ 	.word	0x00000000


	//----- nvinfo : EIATTR_REGCOUNT
	.align		4
.L_70:
        /*0168*/ 	.byte	0x04, 0x2f
        /*016a*/ 	.short	(.L_72 - .L_71)
	.align		4
.L_71:
        /*016c*/ 	.word	index@(_ZN7cutlass13device_kernelIN5flash19enable_sm80_to_sm89INS1_16FlashAttnFwdSm80INS1_25CollectiveMainloopFwdSm80ILi4ELi1ELb0EN4cute5tupleIJNS5_1CILi128EEENS7_ILi64EEENS7_ILi96EEEEEELi96ENS_6half_tEfNS_4arch4Sm80ELb0ELb0ELb1ELb1ELb0ELb1ELb1ELb0EEENS1_21CollectiveEpilogueFwdINS6_IJS8_SA_S9_EEENS6_IJNS7_ILi1EEESI_SI_EEESC_SE_Li128ELb1ELb1ELb0ELb0EEENS1_19SingleTileSchedulerILb1ELb0ELb1ELi128EEEEEEEEEvNT_6ParamsE)
        /*0170*/ 	.word	0x00000004


	//----- nvinfo : EIATTR_FRAME_SIZE
	.align		4
.L_72:
        /*0174*/ 	.byte	0x04, 0x11
        /*0176*/ 	.short	(.L_74 - .L_73)
	.align		4
.L_73:
        /*0178*/ 	.word	index@(_ZN7cutlass13device_kernelIN5flash19enable_sm80_to_sm89INS1_16FlashAttnFwdSm80INS1_25CollectiveMainloopFwdSm80ILi4ELi1ELb0EN4cute5tupleIJNS5_1CILi128EEENS7_ILi64EEENS7_ILi96EEEEEELi96ENS_6half_tEfNS_4arch4Sm80ELb0ELb0ELb1ELb1ELb0ELb1ELb1ELb0EEENS1_21CollectiveEpilogueFwdINS6_IJS8_SA_S9_EEENS6_IJNS7_ILi1EEESI_SI_EEESC_SE_Li128ELb1ELb1ELb0ELb0EEENS1_19SingleTileSchedulerILb1ELb0ELb1ELi128EEEEEEEEEvNT_6ParamsE)
        /*017c*/ 	.word	0x00000000


	//----- nvinfo : EIATTR_REGCOUNT
	.align		4
.L_74:
        /*0180*/ 	.byte	0x04, 0x2f
        /*0182*/ 	.short	(.L_76 - .L_75)
	.align		4
.L_75:
        /*0184*/ 	.word	index@(_ZN7cutlass13device_kernelIN5flash19enable_sm80_to_sm89INS1_16FlashAttnFwdSm80INS1_25CollectiveMainloopFwdSm80ILi4ELi1ELb0EN4cute5tupleIJNS5_1CILi128EEENS7_ILi64EEENS7_ILi96EEEEEELi96ENS_6half_tEfNS_4arch4Sm80ELb0ELb0ELb1ELb1ELb0ELb0ELb1ELb0EEENS1_21CollectiveEpilogueFwdINS6_IJS8_SA_S9_EEENS6_IJNS7_ILi1EEESI_SI_EEESC_SE_Li128ELb1ELb1ELb0ELb0EEENS1_19SingleTileSchedulerILb1ELb0ELb1ELi128EEEEEEEEEvNT_6ParamsE)
        /*0188*/ 	.word	0x00000004


	//----- nvinfo : EIATTR_FRAME_SIZE
	.align		4
.L_76:
        /*018c*/ 	.byte	0x04, 0x11
        /*018e*/ 	.short	(.L_78 - .L_77)
	.align		4
.L_77:
        /*0190*/ 	.word	index@(_ZN7cutlass13device_kernelIN5flash19enable_sm80_to_sm89INS1_16FlashAttnFwdSm80INS1_25CollectiveMainloopFwdSm80ILi4ELi1ELb0EN4cute5tupleIJNS5_1CILi128EEENS7_ILi64EEENS7_ILi96EEEEEELi96ENS_6half_tEfNS_4arch4Sm80ELb0ELb0ELb1ELb1ELb0ELb0ELb1ELb0EEENS1_21CollectiveEpilogueFwdINS6_IJS8_SA_S9_EEENS6_IJNS7_ILi1EEESI_SI_EEESC_SE_Li128ELb1ELb1ELb0ELb0EEENS1_19SingleTileSchedulerILb1ELb0ELb1ELi128EEEEEEEEEvNT_6ParamsE)
        /*0194*/ 	.word	0x00000000


	//----- nvinfo : EIATTR_REGCOUNT
	.align		4
.L_78:
        /*0198*/ 	.byte	0x04, 0x2f
        /*019a*/ 	.short	(.L_80 - .L_79)
	.align		4
.L_79:
        /*019c*/ 	.word	index@(_ZN7cutlass13device_kernelIN5flash19enable_sm80_to_sm89INS1_16FlashAttnFwdSm80INS1_25CollectiveMainloopFwdSm80ILi4ELi1ELb0EN4cute5tupleIJNS5_1CILi128EEENS7_ILi64EEENS7_ILi96EEEEEELi96ENS_6half_tEfNS_4arch4Sm80ELb0ELb0ELb1ELb0ELb0ELb0ELb1ELb0EEENS1_21CollectiveEpilogueFwdINS6_IJS8_SA_S9_EEENS6_IJNS7_ILi1EEESI_SI_EEESC_SE_Li128ELb0ELb1ELb0ELb0EEENS1_19SingleTileSchedulerILb0ELb0ELb1ELi128EEEEEEEEEvNT_6ParamsE)
        /*01a0*/ 	.word	0x00000004


	//----- nvinfo : EIATTR_FRAME_SIZE
	.align		4
.L_80:
        /*01a4*/ 	.byte	0x04, 0x11
        /*01a6*/ 	.short	(.L_82 - .L_81)
	.align		4
.L_81:
        /*01a8*/ 	.word	index@(_ZN7cutlass13device_kernelIN5flash19enable_sm80_to_sm89INS1_16FlashAttnFwdSm80INS1_25CollectiveMainloopFwdSm80ILi4ELi1ELb0EN4cute5tupleIJNS5_1CILi128EEENS7_ILi64EEENS7_ILi96EEEEEELi96ENS_6half_tEfNS_4arch4Sm80ELb0ELb0ELb1ELb0ELb0ELb0ELb1ELb0EEENS1_21CollectiveEpilogueFwdINS6_IJS8_SA_S9_EEENS6_IJNS7_ILi1EEESI_SI_EEESC_SE_Li128ELb0ELb1ELb0ELb0EEENS1_19SingleTileSchedulerILb0ELb0ELb1ELi128EEEEEEEEEvNT_6ParamsE)
        /*01ac*/ 	.word	0x00000000


	//----- nvinfo : EIATTR_MIN_STACK_SIZE
	.align		4
.L_82:
        /*01b0*/ 	.byte	0x04, 0x12
        /*01b2*/ 	.short	(.L_84 - .L_83)
	.align		4
.L_83:
        /*01b4*/ 	.word	index@(_ZN7cutlass13device_kernelIN5flash19enable_sm80_to_sm89INS1_16FlashAttnFwdSm80INS1_25CollectiveMainloopFwdSm80ILi4ELi1ELb0EN4cute5tupleIJNS5_1CILi128EEENS7_ILi64EEENS7_ILi96EEEEEELi96ENS_6half_tEfNS_4arch4Sm80ELb0ELb0ELb1ELb0ELb0ELb0ELb1ELb0EEENS1_21CollectiveEpilogueFwdINS6_IJS8_SA_S9_EEENS6_IJNS7_ILi1EEESI_SI_EEESC_SE_Li128ELb0ELb1ELb0ELb0EEENS1_19SingleTileSchedulerILb0ELb0ELb1ELi128EEEEEEEEEvNT_6ParamsE)
        /*01b8*/ 	.word	0x00000000


	//----- nvinfo : EIATTR_MIN_STACK_SIZE
	.align		4
.L_84:
        /*01bc*/ 	.byte	0x04, 0x12
        /*01be*/ 	.short	(.L_86 - .L_85)
	.align		4
.L_85:
        /*01c0*/ 	.word	index@(_ZN7cutlass13device_kernelIN5flash19enable_sm80_to_sm89INS1_16FlashAttnFwdSm80INS1_25CollectiveMainloopFwdSm80ILi4ELi1ELb0EN4cute5tupleIJNS5_1CILi128EEENS7_ILi64EEENS7_ILi96EEEEEELi96ENS_6half_tEfNS_4arch4Sm80ELb0ELb0ELb1ELb1ELb0ELb0ELb1ELb0EEENS1_21CollectiveEpilogueFwdINS6_IJS8_SA_S9_EEENS6_IJNS7_ILi1EEESI_SI_EEESC_SE_Li128ELb1ELb1ELb0ELb0EEENS1_19SingleTileSchedulerILb1ELb0ELb1ELi128EEEEEEEEEvNT_6ParamsE)
        /*01c4*/ 	.word	0x00000000


	//----- nvinfo : EIATTR_MIN_STACK_SIZE
	.align		4
.L_86:
        /*01c8*/ 	.byte	0x04, 0x12
        /*01ca*/ 	.short	(.L_88 - .L_87)
	.align		4
.L_87:
        /*01cc*/ 	.word	index@(_ZN7cutlass13device_kernelIN5flash19enable_sm80_to_sm89INS1_16FlashAttnFwdSm80INS1_25CollectiveMainloopFwdSm80ILi4ELi1ELb0EN4cute5tupleIJNS5_1CILi128EEENS7_ILi64EEENS7_ILi96EEEEEELi96ENS_6half_tEfNS_4arch4Sm80ELb0ELb0ELb1ELb1ELb0ELb1ELb1ELb0EEENS1_21CollectiveEpilogueFwdINS6_IJS8_SA_S9_EEENS6_IJNS7_ILi1EEESI_SI_EEESC_SE_Li128ELb1ELb1ELb0ELb0EEENS1_19SingleTileSchedulerILb1ELb0ELb1ELi128EEEEEEEEEvNT_6ParamsE)
        /*01d0*/ 	.word	0x00000000


	//----- nvinfo : EIATTR_MIN_STACK_SIZE
	.align		4
.L_88:
        /*01d4*/ 	.byte	0x04, 0x12
        /*01d6*/ 	.short	(.L_90 - .L_89)
	.align		4
.L_89:
        /*01d8*/ 	.word	index@(_ZN7cutlass13device_kernelIN5flash19enable_sm80_to_sm89INS1_16FlashAttnFwdSm80INS1_25CollectiveMainloopFwdSm80ILi4ELi1ELb0EN4cute5tupleIJNS5_1CILi128EEENS7_ILi48EEENS7_ILi96EEEEEELi96ENS_6half_tEfNS_4arch4Sm80ELb0ELb1ELb1ELb0ELb0ELb0ELb1ELb0EEENS1_21CollectiveEpilogueFwdINS6_IJS8_SA_S9_EEENS6_IJNS7_ILi1EEESI_SI_EEESC_SE_Li128ELb0ELb1ELb0ELb0EEENS1_19SingleTileSchedulerILb0ELb0ELb1ELi128EEEEEEEEEvNT_6ParamsE)
        /*01dc*/ 	.word	0x00000000


	//----- nvinfo : EIATTR_MIN_STACK_SIZE
	.align		4
.L_90:
        /*01e0*/ 	.byte	0x04, 0x12
        /*01e2*/ 	.short	(.L_92 - .L_91)
	.align		4
.L_91:
        /*01e4*/ 	.word	index@(_ZN7cutlass13device_kernelIN5flash19enable_sm80_to_sm89INS1_16FlashAttnFwdSm80INS1_25CollectiveMainloopFwdSm80ILi4ELi1ELb0EN4cute5tupleIJNS5_1CILi128EEENS7_ILi48EEENS7_ILi96EEEEEELi96ENS_6half_tEfNS_4arch4Sm80ELb0ELb1ELb1ELb1ELb0ELb0ELb1ELb0EEENS1_21CollectiveEpilogueFwdINS6_IJS8_SA_S9_EEENS6_IJNS7_ILi1EEESI_SI_EEESC_SE_Li128ELb1ELb1ELb0ELb0EEENS1_19SingleTileSchedulerILb1ELb0ELb1ELi128EEEEEEEEEvNT_6ParamsE)
        /*01e8*/ 	.word	0x00000000


	//----- nvinfo : EIATTR_MIN_STACK_SIZE
	.align		4
.L_92:
        /*01ec*/ 	.byte	0x04, 0x12
        /*01ee*/ 	.short	(.L_94 - .L_93)
	.align		4
.L_93:
        /*01f0*/ 	.word	index@(_ZN7cutlass13device_kernelIN5flash19enable_sm80_to_sm89INS1_16FlashAttnFwdSm80INS1_25CollectiveMainloopFwdSm80ILi4ELi1ELb0EN4cute5tupleIJNS5_1CILi128EEENS7_ILi48EEENS7_ILi96EEEEEELi96ENS_6half_tEfNS_4arch4Sm80ELb0ELb1ELb1ELb1ELb0ELb1ELb1ELb0EEENS1_21CollectiveEpilogueFwdINS6_IJS8_SA_S9_EEENS6_IJNS7_ILi1EEESI_SI_EEESC_SE_Li128ELb1ELb1ELb0ELb0EEENS1_19SingleTileSchedulerILb1ELb0ELb1ELi128EEEEEEEEEvNT_6ParamsE)
        /*01f4*/ 	.word	0x00000000


	//----- nvinfo : EIATTR_MIN_STACK_SIZE
	.align		4
.L_94:
        /*01f8*/ 	.byte	0x04, 0x12
        /*01fa*/ 	.short	(.L_96 - .L_95)
	.align		4
.L_95:
        /*01fc*/ 	.word	index@(_ZN7cutlass13device_kernelIN5flash19enable_sm80_to_sm89INS1_16FlashAttnFwdSm80INS1_25CollectiveMainloopFwdSm80ILi4ELi1ELb0EN4cute5tupleIJNS5_1CILi128EEENS7_ILi64EEENS7_ILi96EEEEEELi96ENS_6half_tEfNS_4arch4Sm80ELb1ELb0ELb1ELb0ELb0ELb0ELb1ELb0EEENS1_21CollectiveEpilogueFwdINS6_IJS8_SA_S9_EEENS6_IJNS7_ILi1EEESI_SI_EEESC_SE_Li128ELb0ELb1ELb0ELb0EEENS1_30DynamicPersistentTileSchedulerILi128ELi128ELb0ELb1ELb0EEEEEEEEEvNT_6ParamsE)
        /*0200*/ 	.word	0x00000000


	//----- nvinfo : EIATTR_MIN_STACK_SIZE
	.align		4
.L_96:
        /*0204*/ 	.byte	0x04, 0x12
        /*0206*/ 	.short	(.L_98 - .L_97)
	.align		4
.L_97:
        /*0208*/ 	.word	index@(_ZN7cutlass13device_kernelIN5flash19enable_sm80_to_sm89INS1_16FlashAttnFwdSm80INS1_25CollectiveMainloopFwdSm80ILi4ELi1ELb0EN4cute5tupleIJNS5_1CILi128EEENS7_ILi64EEENS7_ILi96EEEEEELi96ENS_6half_tEfNS_4arch4Sm80ELb1ELb0ELb1ELb1ELb0ELb0ELb1ELb0EEENS1_21CollectiveEpilogueFwdINS6_IJS8_SA_S9_EEENS6_IJNS7_ILi1EEESI_SI_EEESC_SE_Li128ELb1ELb1ELb0ELb0EEENS1_19SingleTileSchedulerILb1ELb0ELb1ELi128EEEEEEEEEvNT_6ParamsE)
        /*020c*/ 	.word	0x00000000


	//----- nvinfo : EIATTR_MIN_STACK_SIZE
	.align		4
.L_98:
        /*0210*/ 	.byte	0x04, 0x12
        /*0212*/ 	.short	(.L_100 - .L_99)
	.align		4
.L_99:
        /*0214*/ 	.word	index@(_ZN7cutlass13device_kernelIN5flash19enable_sm80_to_sm89INS1_16FlashAttnFwdSm80INS1_25CollectiveMainloopFwdSm80ILi4ELi1ELb0EN4cute5tupleIJNS5_1CILi128EEENS7_ILi64EEENS7_ILi96EEEEEELi96ENS_6half_tEfNS_4arch4Sm80ELb1ELb0ELb1ELb1ELb0ELb1ELb1ELb0EEENS1_21CollectiveEpilogueFwdINS6_IJS8_SA_S9_EEENS6_IJNS7_ILi1EEESI_SI_EEESC_SE_Li128ELb1ELb1ELb0ELb0EEENS1_19SingleTileSchedulerILb1ELb0ELb1ELi128EEEEEEEEEvNT_6ParamsE)
        /*0218*/ 	.word	0x00000000


	//----- nvinfo : EIATTR_MIN_STACK_SIZE
	.align		4
.L_100:
        /*021c*/ 	.byte	0x04, 0x12
        /*021e*/ 	.short	(.L_102 - .L_101)
	.align		4
.L_101:
        /*0220*/ 	.word	index@(_ZN7cutlass13device_kernelIN5flash19enable_sm80_to_sm89INS1_16FlashAttnFwdSm80INS1_25CollectiveMainloopFwdSm80ILi4ELi1ELb0EN4cute5tupleIJNS5_1CILi128EEENS7_ILi64EEENS7_ILi96EEEEEELi96ENS_6half_tEfNS_4arch4Sm80ELb0ELb0ELb0ELb0ELb0ELb0ELb1ELb0EEENS1_21CollectiveEpilogueFwdINS6_IJS8_SA_S9_EEENS6_IJNS7_ILi1EEESI_SI_EEESC_SE_Li128ELb0ELb1ELb0ELb0EEENS1_19SingleTileSchedulerILb0ELb0ELb1ELi128EEEEEEEEEvNT_6ParamsE)
        /*0224*/ 	.word	0x00000000


	//----- nvinfo : EIATTR_MIN_STACK_SIZE
	.align		4
.L_102:
        /*0228*/ 	.byte	0x04, 0x12
        /*022a*/ 	.short	(.L_104 - .L_103)
	.align		4
.L_103:
        /*022c*/ 	.word	index@(_ZN7cutlass13device_kernelIN5flash19enable_sm80_to_sm89INS1_16FlashAttnFwdSm80INS1_25CollectiveMainloopFwdSm80ILi4ELi1ELb0EN4cute5tupleIJNS5_1CILi128EEENS7_ILi64EEENS7_ILi96EEEEEELi96ENS_6half_tEfNS_4arch4Sm80ELb0ELb0ELb0ELb1ELb0ELb0ELb1ELb0EEENS1_21CollectiveEpilogueFwdINS6_IJS8_SA_S9_EEENS6_IJNS7_ILi1EEESI_SI_EEESC_SE_Li128ELb1ELb1ELb0ELb0EEENS1_19SingleTileSchedulerILb1ELb0ELb1ELi128EEEEEEEEEvNT_6ParamsE)
        /*0230*/ 	.word	0x00000000


	//----- nvinfo : EIATTR_MIN_STACK_SIZE
	.align		4
.L_104:
        /*0234*/ 	.byte	0x04, 0x12
        /*0236*/ 	.short	(.L_106 - .L_105)
	.align		4
.L_105:
        /*0238*/ 	.word	index@(_ZN7cutlass13device_kernelIN5flash19enable_sm80_to_sm89INS1_16FlashAttnFwdSm80INS1_25CollectiveMainloopFwdSm80ILi4ELi1ELb0EN4cute5tupleIJNS5_1CILi128EEENS7_ILi64EEENS7_ILi96EEEEEELi96ENS_6half_tEfNS_4arch4Sm80ELb0ELb0ELb0ELb1ELb0ELb1ELb1ELb0EEENS1_21CollectiveEpilogueFwdINS6_IJS8_SA_S9_EEENS6_IJNS7_ILi1EEESI_SI_EEESC_SE_Li128ELb1ELb1ELb0ELb0EEENS1_19SingleTileSchedulerILb1ELb0ELb1ELi128EEEEEEEEEvNT_6ParamsE)
        /*023c*/ 	.word	0x00000000


	//----- nvinfo : EIATTR_MIN_STACK_SIZE
	.align		4
.L_106:
        /*0240*/ 	.byte	0x04, 0x12
        /*0242*/ 	.short	(.L_108 - .L_107)
	.align		4
.L_107:
        /*0244*/ 	.word	index@(_ZN7cutlass13device_kernelIN5flash19enable_sm80_to_sm89INS1_16FlashAttnFwdSm80INS1_25CollectiveMainloopFwdSm80ILi4ELi1ELb0EN4cute5tupleIJNS5_1CILi128EEENS7_ILi48EEENS7_ILi96EEEEEELi96ENS_6half_tEfNS_4arch4Sm80ELb0ELb1ELb0ELb0ELb0ELb0ELb1ELb0EEENS1_21CollectiveEpilogueFwdINS6_IJS8_SA_S9_EEENS6_IJNS7_ILi1EEESI_SI_EEESC_SE_Li128ELb0ELb1ELb0ELb0EEENS1_19SingleTileSchedulerILb0ELb0ELb1ELi128EEEEEEEEEvNT_6ParamsE)
        /*0248*/ 	.word	0x00000000


	//----- nvinfo : EIATTR_MIN_STACK_SIZE
	.align		4
.L_108:
        /*024c*/ 	.byte	0x04, 0x12
        /*024e*/ 	.short	(.L_110 - .L_109)
	.align		4
.L_109:
        /*0250*/ 	.word	index@(_ZN7cutlass13device_kernelIN5flash19enable_sm80_to_sm89INS1_16FlashAttnFwdSm80INS1_25CollectiveMainloopFwdSm80ILi4ELi1ELb0EN4cute5tupleIJNS5_1CILi128EEENS7_ILi48EEENS7_ILi96EEEEEELi96ENS_6half_tEfNS_4arch4Sm80ELb0ELb1ELb0ELb1ELb0ELb0ELb1ELb0EEENS1_21CollectiveEpilogueFwdINS6_IJS8_SA_S9_EEENS6_IJNS7_ILi1EEESI_SI_EEESC_SE_Li128ELb1ELb1ELb0ELb0EEENS1_19SingleTileSchedulerILb1ELb0ELb1ELi128EEEEEEEEEvNT_6ParamsE)
        /*0254*/ 	.word	0x00000000


	//----- nvinfo : EIATTR_MIN_STACK_SIZE
	.align		4
.L_110:
        /*0258*/ 	.byte	0x04, 0x12
        /*025a*/ 	.short	(.L_112 - .L_111)
	.align		4
.L_111:
        /*025c*/ 	.word	index@(_ZN7cutlass13device_kernelIN5flash19enable_sm80_to_sm89INS1_16FlashAttnFwdSm80INS1_25CollectiveMainloopFwdSm80ILi4ELi1ELb0EN4cute5tupleIJNS5_1CILi128EEENS7_ILi48EEENS7_ILi96EEEEEELi96ENS_6half_tEfNS_4arch4Sm80ELb0ELb1ELb0ELb1ELb0ELb1ELb1ELb0EEENS1_21CollectiveEpilogueFwdINS6_IJS8_SA_S9_EEENS6_IJNS7_ILi1EEESI_SI_EEESC_SE_Li128ELb1ELb1ELb0ELb0EEENS1_19SingleTileSchedulerILb1ELb0ELb1ELi128EEEEEEEEEvNT_6ParamsE)
        /*0260*/ 	.word	0x00000000


	//----- nvinfo : EIATTR_MIN_STACK_SIZE
	.align		4
.L_112:
        /*0264*/ 	.byte	0x04, 0x12
        /*0266*/ 	.short	(.L_114 - .L_113)
	.align		4
.L_113:
        /*0268*/ 	.word	index@(_ZN7cutlass13device_kernelIN5flash19enable_sm80_to_sm89INS1_16FlashAttnFwdSm80INS1_25CollectiveMainloopFwdSm80ILi4ELi1ELb0EN4cute5tupleIJNS5_1CILi128EEENS7_ILi64EEENS7_ILi96EEEEEELi96ENS_6half_tEfNS_4arch4Sm80ELb1ELb0ELb0ELb0ELb0ELb0ELb1ELb0EEENS1_21CollectiveEpilogueFwdINS6_IJS8_SA_S9_EEENS6_IJNS7_ILi1EEESI_SI_EEESC_SE_Li128ELb0ELb1ELb0ELb0EEENS1_30DynamicPersistentTileSchedulerILi128ELi128ELb0ELb1ELb0EEEEEEEEEvNT_6ParamsE)
        /*026c*/ 	.word	0x00000000


	//----- nvinfo : EIATTR_MIN_STACK_SIZE
	.align		4
.L_114:
        /*0270*/ 	.byte	0x04, 0x12
        /*0272*/ 	.short	(.L_116 - .L_115)
	.align		4
.L_115:
        /*0274*/ 	.word	index@(_ZN7cutlass13device_kernelIN5flash19enable_sm80_to_sm89INS1_16FlashAttnFwdSm80INS1_25CollectiveMainloopFwdSm80ILi4ELi1ELb0EN4cute5tupleIJNS5_1CILi128EEENS7_ILi64EEENS7_ILi96EEEEEELi96ENS_6half_tEfNS_4arch4Sm80ELb1ELb0ELb0ELb1ELb0ELb0ELb1ELb0EEENS1_21CollectiveEpilogueFwdINS6_IJS8_SA_S9_EEENS6_IJNS7_ILi1EEESI_SI_EEESC_SE_Li128ELb1ELb1ELb0ELb0EEENS1_19SingleTileSchedulerILb1ELb0ELb1ELi128EEEEEEEEEvNT_6ParamsE)
        /*0278*/ 	.word	0x00000000


	//----- nvinfo : EIATTR_MIN_STACK_SIZE
	.align		4
.L_116:
        /*027c*/ 	.byte	0x04, 0x12
        /*027e*/ 	.short	(.L_118 - .L_117)
	.align		4
.L_117:
        /*0280*/ 	.word	index@(_ZN7cutlass13device_kernelIN5flash19enable_sm80_to_sm89INS1_16FlashAttnFwdSm80INS1_25CollectiveMainloopFwdSm80ILi4ELi1ELb0EN4cute5tupleIJNS5_1CILi128EEENS7_ILi64EEENS7_ILi96EEEEEELi96ENS_6half_tEfNS_4arch4Sm80ELb1ELb0ELb0ELb1ELb0ELb1ELb1ELb0EEENS1_21CollectiveEpilogueFwdINS6_IJS8_SA_S9_EEENS6_IJNS7_ILi1EEESI_SI_EEESC_SE_Li128ELb1ELb1ELb0ELb0EEENS1_19SingleTileSchedulerILb1ELb0ELb1ELi128EEEEEEEEEvNT_6ParamsE)
        /*0284*/ 	.word	0x00000000
.L_118:


//--------------------- .nv.compat                --------------------------
	.section	.nv.compat,"",@"SHT_CUDA_COMPAT_INFO"
	.align	4
        /*0000*/ 	.byte	0x02, 0x09, 0x01, 0x00, 0x02, 0x02, 0x01, 0x00, 0x02, 0x05, 0x05, 0x00, 0x03, 0x07, 0x01, 0x01
        /*0010*/ 	.byte	0x02, 0x03, 0x00, 0x00, 0x02, 0x06, 0x01, 0x00, 0x04, 0x0b, 0x08, 0x00, 0x09, 0x00, 0x00, 0x00
        /*0020*/ 	.byte	0x00, 0x00, 0x00, 0x00


//--------------------- .nv.info._ZN7cutlass13device_kernelIN5flash19enable_sm80_to_sm89INS1_16FlashAttnFwdSm80INS1_25CollectiveMainloopFwdSm80ILi4ELi1ELb0EN4cute5tupleIJNS5_1CILi128EEENS7_ILi64EEENS7_ILi96EEEEEELi96ENS_6half_tEfNS_4arch4Sm80ELb0ELb0ELb1ELb0ELb0ELb0ELb1ELb0EEENS1_21CollectiveEpilogueFwdINS6_IJS8_SA_S9_EEENS6_IJNS7_ILi1EEESI_SI_EEESC_SE_Li128ELb0ELb1ELb0ELb0EEENS1_19SingleTileSchedulerILb0ELb0ELb1ELi128EEEEEEEEEvNT_6ParamsE --------------------------
	.section	.nv.info._ZN7cutlass13device_kernelIN5flash19enable_sm80_to_sm89INS1_16FlashAttnFwdSm80INS1_25CollectiveMainloopFwdSm80ILi4ELi1ELb0EN4cute5tupleIJNS5_1CILi128EEENS7_ILi64EEENS7_ILi96EEEEEELi96ENS_6half_tEfNS_4arch4Sm80ELb0ELb0ELb1ELb0ELb0ELb0ELb1ELb0EEENS1_21CollectiveEpilogueFwdINS6_IJS8_SA_S9_EEENS6_IJNS7_ILi1EEESI_SI_EEESC_SE_Li128ELb0ELb1ELb0ELb0EEENS1_19SingleTileSchedulerILb0ELb0ELb1ELi128EEEEEEEEEvNT_6ParamsE,"",@"SHT_CUDA_INFO"
	.sectionflags	@""
	.align	4


	//----- nvinfo : EIATTR_CUDA_API_VERSION
	.align		4
        /*0000*/ 	.byte	0x04, 0x37
        /*0002*/ 	.short	(.L_120 - .L_119)
.L_119:
        /*0004*/ 	.word	0x00000082


	//----- nvinfo : EIATTR_KPARAM_INFO
	.align		4
.L_120:
        /*0008*/ 	.byte	0x04, 0x17
        /*000a*/ 	.short	(.L_122 - .L_121)
.L_121:
        /*000c*/ 	.word	0x00000000
        /*0010*/ 	.short	0x0000
        /*0012*/ 	.short	0x0000
        /*0014*/ 	.byte	0x00, 0xf0, 0x61, 0x10


	//----- nvinfo : EIATTR_SPARSE_MMA_MASK
	.align		4
.L_122:
        /*0018*/ 	.byte	0x03, 0x50
        /*001a*/ 	.short	0x0000


	//----- nvinfo : EIATTR_MAXREG_COUNT
	.align		4
        /*001c*/ 	.byte	0x03, 0x1b
        /*001e*/ 	.short	0x00ff


	//----- nvinfo : EIATTR_MERCURY_ISA_VERSION
	.align		4
        /*0020*/ 	.byte	0x03, 0x5f
        /*0022*/ 	.short	0x0101


	//----- nvinfo : EIATTR_VRC_CTA_INIT_COUNT
	.align		4
        /*0024*/ 	.byte	0x02, 0x4a
	.zero		1
	.zero		1


	//----- nvinfo : EIATTR_EXIT_INSTR_OFFSETS
	.align		4
        /*0028*/ 	.byte	0x04, 0x1c
        /*002a*/ 	.short	(.L_124 - .L_123)


	//   ....[0]....
.L_123:
        /*002c*/ 	.word	0x00000010


	//----- nvinfo : EIATTR_MAX_THREADS
	.align		4
.L_124:
        /*0030*/ 	.byte	0x04, 0x05
        /*0032*/ 	.short	(.L_126 - .L_125)
.L_125:
        /*0034*/ 	.word	0x00000080
        /*0038*/ 	.word	0x00000001
        /*003c*/ 	.word	0x00000001


	//----- nvinfo : EIATTR_CBANK_PARAM_SIZE
	.align		4
.L_126:
        /*0040*/ 	.byte	0x03, 0x19
        /*0042*/ 	.short	0x0418


	//----- nvinfo : EIATTR_PARAM_CBANK
	.align		4
        /*0044*/ 	.byte	0x04, 0x0a
        /*0046*/ 	.short	(.L_128 - .L_127)
	.align		4
.L_127:
        /*0048*/ 	.word	index@(.nv.constant0._ZN7cutlass13device_kernelIN5flash19enable_sm80_to_sm89INS1_16FlashAttnFwdSm80INS1_25CollectiveMainloopFwdSm80ILi4ELi1ELb0EN4cute5tupleIJNS5_1CILi128EEENS7_ILi64EEENS7_ILi96EEEEEELi96ENS_6half_tEfNS_4arch4Sm80ELb0ELb0ELb1ELb0ELb0ELb0ELb1ELb0EEENS1_21CollectiveEpilogueFwdINS6_IJS8_SA_S9_EEENS6_IJNS7_ILi1EEESI_SI_EEESC_SE_Li128ELb0ELb1ELb0ELb0EEENS1_19SingleTileSchedulerILb0ELb0ELb1ELi128EEEEEEEEEvNT_6ParamsE)
        /*004c*/ 	.short	0x0380
        /*004e*/ 	.short	0x0418


	//----- nvinfo : EIATTR_SW_WAR
	.align		4
.L_128:
        /*0050*/ 	.byte	0x04, 0x36
        /*0052*/ 	.short	(.L_130 - .L_129)
.L_129:
        /*0054*/ 	.word	0x00000008
.L_130:


//--------------------- .nv.info._ZN7cutlass13device_kernelIN5flash19enable_sm80_to_sm89INS1_16FlashAttnFwdSm80INS1_25CollectiveMainloopFwdSm80ILi4ELi1ELb0EN4cute5tupleIJNS5_1CILi128EEENS7_ILi64EEENS7_ILi96EEEEEELi96ENS_6half_tEfNS_4arch4Sm80ELb0ELb0ELb1ELb1ELb0ELb0ELb1ELb0EEENS1_21CollectiveEpilogueFwdINS6_IJS8_SA_S9_EEENS6_IJNS7_ILi1EEESI_SI_EEESC_SE_Li128ELb1ELb1ELb0ELb0EEENS1_19SingleTileSchedulerILb1ELb0ELb1ELi128EEEEEEEEEvNT_6ParamsE --------------------------
	.section	.nv.info._ZN7cutlass13device_kernelIN5flash19enable_sm80_to_sm89INS1_16FlashAttnFwdSm80INS1_25CollectiveMainloopFwdSm80ILi4ELi1ELb0EN4cute5tupleIJNS5_1CILi128EEENS7_ILi64EEENS7_ILi96EEEEEELi96ENS_6half_tEfNS_4arch4Sm80ELb0ELb0ELb1ELb1ELb0ELb0ELb1ELb0EEENS1_21CollectiveEpilogueFwdINS6_IJS8_SA_S9_EEENS6_IJNS7_ILi1EEESI_SI_EEESC_SE_Li128ELb1ELb1ELb0ELb0EEENS1_19SingleTileSchedulerILb1ELb0ELb1ELi128EEEEEEEEEvNT_6ParamsE,"",@"SHT_CUDA_INFO"
	.sectionflags	@""
	.align	4


	//----- nvinfo : EIATTR_CUDA_API_VERSION
	.align		4
        /*0000*/ 	.byte	0x04, 0x37
        /*0002*/ 	.short	(.L_132 - .L_131)
.L_131:
        /*0004*/ 	.word	0x00000082


	//----- nvinfo : EIATTR_KPARAM_INFO
	.align		4
.L_132:
        /*0008*/ 	.byte	0x04, 0x17
        /*000a*/ 	.short	(.L_134 - .L_133)
.L_133:
        /*000c*/ 	.word	0x00000000
        /*0010*/ 	.short	0x0000
        /*0012*/ 	.short	0x0000
        /*0014*/ 	.byte	0x00, 0xf0, 0x61, 0x10


	//----- nvinfo : EIATTR_SPARSE_MMA_MASK
	.align		4
.L_134:
        /*0018*/ 	.byte	0x03, 0x50
        /*001a*/ 	.short	0x0000


	//----- nvinfo : EIATTR_MAXREG_COUNT
	.align		4
        /*001c*/ 	.byte	0x03, 0x1b
        /*001e*/ 	.short	0x00ff


	//----- nvinfo : EIATTR_MERCURY_ISA_VERSION
	.align		4
        /*0020*/ 	.byte	0x03, 0x5f
        /*0022*/ 	.short	0x0101


	//----- nvinfo : EIATTR_VRC_CTA_INIT_COUNT
	.align		4
        /*0024*/ 	.byte	0x02, 0x4a
	.zero		1
	.zero		1


	//----- nvinfo : EIATTR_EXIT_INSTR_OFFSETS
	.align		4
        /*0028*/ 	.byte	0x04, 0x1c
        /*002a*/ 	.short	(.L_136 - .L_135)


	//   ....[0]....
.L_135:
        /*002c*/ 	.word	0x00000010


	//----- nvinfo : EIATTR_MAX_THREADS
	.align		4
.L_136:
        /*0030*/ 	.byte	0x04, 0x05
        /*0032*/ 	.short	(.L_138 - .L_137)
.L_137:
        /*0034*/ 	.word	0x00000080
        /*0038*/ 	.word	0x00000001
        /*003c*/ 	.word	0x00000001


	//----- nvinfo : EIATTR_CBANK_PARAM_SIZE
	.align		4
.L_138:
        /*0040*/ 	.byte	0x03, 0x19
        /*0042*/ 	.short	0x0418


	//----- nvinfo : EIATTR_PARAM_CBANK
	.align		4
        /*0044*/ 	.byte	0x04, 0x0a
        /*0046*/ 	.short	(.L_140 - .L_139)
	.align		4
.L_139:
        /*0048*/ 	.word	index@(.nv.constant0._ZN7cutlass13device_kernelIN5flash19enable_sm80_to_sm89INS1_16FlashAttnFwdSm80INS1_25CollectiveMainloopFwdSm80ILi4ELi1ELb0EN4cute5tupleIJNS5_1CILi128EEENS7_ILi64EEENS7_ILi96EEEEEELi96ENS_6half_tEfNS_4arch4Sm80ELb0ELb0ELb1ELb1ELb0ELb0ELb1ELb0EEENS1_21CollectiveEpilogueFwdINS6_IJS8_SA_S9_EEENS6_IJNS7_ILi1EEESI_SI_EEESC_SE_Li128ELb1ELb1ELb0ELb0EEENS1_19SingleTileSchedulerILb1ELb0ELb1ELi128EEEEEEEEEvNT_6ParamsE)
        /*004c*/ 	.short	0x0380
        /*004e*/ 	.short	0x0418


	//----- nvinfo : EIATTR_SW_WAR
	.align		4
.L_140:
        /*0050*/ 	.byte	0x04, 0x36
        /*0052*/ 	.short	(.L_142 - .L_141)
.L_141:
        /*0054*/ 	.word	0x00000008
.L_142:


//--------------------- .nv.info._ZN7cutlass13device_kernelIN5flash19enable_sm80_to_sm89INS1_16FlashAttnFwdSm80INS1_25CollectiveMainloopFwdSm80ILi4ELi1ELb0EN4cute5tupleIJNS5_1CILi128EEENS7_ILi64EEENS7_ILi96EEEEEELi96ENS_6half_tEfNS_4arch4Sm80ELb0ELb0ELb1ELb1ELb0ELb1ELb1ELb0EEENS1_21CollectiveEpilogueFwdINS6_IJS8_SA_S9_EEENS6_IJNS7_ILi1EEESI_SI_EEESC_SE_Li128ELb1ELb1ELb0ELb0EEENS1_19SingleTileSchedulerILb1ELb0ELb1ELi128EEEEEEEEEvNT_6ParamsE --------------------------
	.section	.nv.info._ZN7cutlass13device_kernelIN5flash19enable_sm80_to_sm89INS1_16FlashAttnFwdSm80INS1_25CollectiveMainloopFwdSm80ILi4ELi1ELb0EN4cute5tupleIJNS5_1CILi128EEENS7_ILi64EEENS7_ILi96EEEEEELi96ENS_6half_tEfNS_4arch4Sm80ELb0ELb0ELb1ELb1ELb0ELb1ELb1ELb0EEENS1_21CollectiveEpilogueFwdINS6_IJS8_SA_S9_EEENS6_IJNS7_ILi1EEESI_SI_EEESC_SE_Li128ELb1ELb1ELb0ELb0EEENS1_19SingleTileSchedulerILb1ELb0ELb1ELi128EEEEEEEEEvNT_6ParamsE,"",@"SHT_CUDA_INFO"
	.sectionflags	@""
	.align	4


	//----- nvinfo : EIATTR_CUDA_API_VERSION
	.align		4
        /*0000*/ 	.byte	0x04, 0x37
        /*0002*/ 	.short	(.L_144 - .L_143)
.L_143:
        /*0004*/ 	.word	0x00000082


	//----- nvinfo : EIATTR_KPARAM_INFO
	.align		4
.L_144:
        /*0008*/ 	.byte	0x04, 0x17
        /*000a*/ 	.short	(.L_146 - .L_145)
.L_145:
        /*000c*/ 	.word	0x00000000
        /*0010*/ 	.short	0x0000
        /*0012*/ 	.short	0x0000
        /*0014*/ 	.byte	0x00, 0xf0, 0x61, 0x10


	//----- nvinfo : EIATTR_SPARSE_MMA_MASK
	.align		4
.L_146:
        /*0018*/ 	.byte	0x03, 0x50
        /*001a*/ 	.short	0x0000


	//----- nvinfo : EIATTR_MAXREG_COUNT
	.align		4
        /*001c*/ 	.byte	0x03, 0x1b
        /*001e*/ 	.short	0x00ff


	//----- nvinfo : EIATTR_MERCURY_ISA_VERSION
	.align		4
        /*0020*/ 	.byte	0x03, 0x5f
        /*0022*/ 	.short	0x0101


	//----- nvinfo : EIATTR_VRC_CTA_INIT_COUNT
	.align		4
        /*0024*/ 	.byte	0x02, 0x4a
	.zero		1
	.zero		1


	//----- nvinfo : EIATTR_EXIT_INSTR_OFFSETS
	.align		4
        /*0028*/ 	.byte	0x04, 0x1c
        /*002a*/ 	.short	(.L_148 - .L_147)


	//   ....[0]....
.L_147:
        /*002c*/ 	.word	0x00000010


	//----- nvinfo : EIATTR_MAX_THREADS
	.align		4
.L_148:
        /*0030*/ 	.byte	0x04, 0x05
        /*0032*/ 	.short	(.L_150 - .L_149)
.L_149:
        /*0034*/ 	.word	0x00000080
        /*0038*/ 	.word	0x00000001
        /*003c*/ 	.word	0x00000001


	//----- nvinfo : EIATTR_CBANK_PARAM_SIZE
	.align		4
.L_150:
        /*0040*/ 	.byte	0x03, 0x19
        /*0042*/ 	.short	0x0418


	//----- nvinfo : EIATTR_PARAM_CBANK
	.align		4
        /*0044*/ 	.byte	0x04, 0x0a
        /*0046*/ 	.short	(.L_152 - .L_151)
	.align		4
.L_151:
        /*0048*/ 	.word	index@(.nv.constant0._ZN7cutlass13device_kernelIN5flash19enable_sm80_to_sm89INS1_16FlashAttnFwdSm80INS1_25CollectiveMainloopFwdSm80ILi4ELi1ELb0EN4cute5tupleIJNS5_1CILi128EEENS7_ILi64EEENS7_ILi96EEEEEELi96ENS_6half_tEfNS_4arch4Sm80ELb0ELb0ELb1ELb1ELb0ELb1ELb1ELb0EEENS1_21CollectiveEpilogueFwdINS6_IJS8_SA_S9_EEENS6_IJNS7_ILi1EEESI_SI_EEESC_SE_Li128ELb1ELb1ELb0ELb0EEENS1_19SingleTileSchedulerILb1ELb0ELb1ELi128EEEEEEEEEvNT_6ParamsE)
        /*004c*/ 	.short	0x0380
        /*004e*/ 	.short	0x0418


	//----- nvinfo : EIATTR_SW_WAR
	.align		4
.L_152:
        /*0050*/ 	.byte	0x04, 0x36
        /*0052*/ 	.short	(.L_154 - .L_153)
.L_153:
        /*0054*/ 	.word	0x00000008
.L_154:


//--------------------- .nv.info._ZN7cutlass13device_kernelIN5flash19enable_sm80_to_sm89INS1_16FlashAttnFwdSm80INS1_25CollectiveMainloopFwdSm80ILi4ELi1ELb0EN4cute5tupleIJNS5_1CILi128EEENS7_ILi48EEENS7_ILi96EEEEEELi96ENS_6half_tEfNS_4arch4Sm80ELb0ELb1ELb1ELb0ELb0ELb0ELb1ELb0EEENS1_21CollectiveEpilogueFwdINS6_IJS8_SA_S9_EEENS6_IJNS7_ILi1EEESI_SI_EEESC_SE_Li128ELb0ELb1ELb0ELb0EEENS1_19SingleTileSchedulerILb0ELb0ELb1ELi128EEEEEEEEEvNT_6ParamsE --------------------------
	.section	.nv.info._ZN7cutlass13device_kernelIN5flash19enable_sm80_to_sm89INS1_16FlashAttnFwdSm80INS1_25CollectiveMainloopFwdSm80ILi4ELi1ELb0EN4cute5tupleIJNS5_1CILi128EEENS7_ILi48EEENS7_ILi96EEEEEELi96ENS_6half_tEfNS_4arch4Sm80ELb0ELb1ELb1ELb0ELb0ELb0ELb1ELb0EEENS1_21CollectiveEpilogueFwdINS6_IJS8_SA_S9_EEENS6_IJNS7_ILi1EEESI_SI_EEESC_SE_Li128ELb0ELb1ELb0ELb0EEENS1_19SingleTileSchedulerILb0ELb0ELb1ELi128EEEEEEEEEvNT_6ParamsE,"",@"SHT_CUDA_INFO"
	.sectionflags	@""
	.align	4


	//----- nvinfo : EIATTR_CUDA_API_VERSION
	.align		4
        /*0000*/ 	.byte	0x04, 0x37
        /*0002*/ 	.short	(.L_156 - .L_155)
.L_155:
        /*0004*/ 	.word	0x00000082


	//----- nvinfo : EIATTR_KPARAM_INFO
	.align		4
.L_156:
        /*0008*/ 	.byte	0x04, 0x17
        /*000a*/ 	.short	(.L_158 - .L_157)
.L_157:
        /*000c*/ 	.word	0x00000000
        /*0010*/ 	.short	0x0000
        /*0012*/ 	.short	0x0000
        /*0014*/ 	.byte	0x00, 0xf0, 0x61, 0x10


	//----- nvinfo : EIATTR_SPARSE_MMA_MASK
	.align		4
.L_158:
        /*0018*/ 	.byte	0x03, 0x50
        /*001a*/ 	.short	0x0000


	//----- nvinfo : EIATTR_MAXREG_COUNT
	.align		4
        /*001c*/ 	.byte	0x03, 0x1b
        /*001e*/ 	.short	0x00ff


	//----- nvinfo : EIATTR_MERCURY_ISA_VERSION
	.align		4
        /*0020*/ 	.byte	0x03, 0x5f
        /*0022*/ 	.short	0x0101


	//----- nvinfo : EIATTR_VRC_CTA_INIT_COUNT
	.align		4
        /*0024*/ 	.byte	0x02, 0x4a
	.zero		1
	.zero		1


	//----- nvinfo : EIATTR_EXIT_INSTR_OFFSETS
	.align		4
        /*0028*/ 	.byte	0x04, 0x1c
        /*002a*/ 	.short	(.L_160 - .L_159)


	//   ....[0]....
.L_159:
        /*002c*/ 	.word	0x00000010


	//----- nvinfo : EIATTR_MAX_THREADS
	.align		4
.L_160:
        /*0030*/ 	.byte	0x04, 0x05
        /*0032*/ 	.short	(.L_162 - .L_161)
.L_161:
        /*0034*/ 	.word	0x00000080
        /*0038*/ 	.word	0x00000001
        /*003c*/ 	.word	0x00000001


	//----- nvinfo : EIATTR_CBANK_PARAM_SIZE
	.align		4
.L_162:
        /*0040*/ 	.byte	0x03, 0x19
        /*0042*/ 	.short	0x0418


	//----- nvinfo : EIATTR_PARAM_CBANK
	.align		4
        /*0044*/ 	.byte	0x04, 0x0a
        /*0046*/ 	.short	(.L_164 - .L_163)
	.align		4
.L_163:
        /*0048*/ 	.word	index@(.nv.constant0._ZN7cutlass13device_kernelIN5flash19enable_sm80_to_sm89INS1_16FlashAttnFwdSm80INS1_25CollectiveMainloopFwdSm80ILi4ELi1ELb0EN4cute5tupleIJNS5_1CILi128EEENS7_ILi48EEENS7_ILi96EEEEEELi96ENS_6half_tEfNS_4arch4Sm80ELb0ELb1ELb1ELb0ELb0ELb0ELb1ELb0EEENS1_21CollectiveEpilogueFwdINS6_IJS8_SA_S9_EEENS6_IJNS7_ILi1EEESI_SI_EEESC_SE_Li128ELb0ELb1ELb0ELb0EEENS1_19SingleTileSchedulerILb0ELb0ELb1ELi128EEEEEEEEEvNT_6ParamsE)
        /*004c*/ 	.short	0x0380
        /*004e*/ 	.short	0x0418


	//----- nvinfo : EIATTR_SW_WAR
	.align		4
.L_164:
        /*0050*/ 	.byte	0x04, 0x36
        /*0052*/ 	.short	(.L_166 - .L_165)
.L_165:
        /*0054*/ 	.word	0x00000008
.L_166:


//--------------------- .nv.info._ZN7cutlass13device_kernelIN5flash19enable_sm80_to_sm89INS1_16FlashAttnFwdSm80INS1_25CollectiveMainloopFwdSm80ILi4ELi1ELb0EN4cute5tupleIJNS5_1CILi128EEENS7_ILi48EEENS7_ILi96EEEEEELi96ENS_6half_tEfNS_4arch4Sm80ELb0ELb1ELb1ELb1ELb0ELb0ELb1ELb0EEENS1_21CollectiveEpilogueFwdINS6_IJS8_SA_S9_EEENS6_IJNS7_ILi1EEESI_SI_EEESC_SE_Li128ELb1ELb1ELb0ELb0EEENS1_19SingleTileSchedulerILb1ELb0ELb1ELi128EEEEEEEEEvNT_6ParamsE --------------------------
	.section	.nv.info._ZN7cutlass13device_kernelIN5flash19enable_sm80_to_sm89INS1_16FlashAttnFwdSm80INS1_25CollectiveMainloopFwdSm80ILi4ELi1ELb0EN4cute5tupleIJNS5_1CILi128EEENS7_ILi48EEENS7_ILi96EEEEEELi96ENS_6half_tEfNS_4arch4Sm80ELb0ELb1ELb1ELb1ELb0ELb0ELb1ELb0EEENS1_21CollectiveEpilogueFwdINS6_IJS8_SA_S9_EEENS6_IJNS7_ILi1EEESI_SI_EEESC_SE_Li128ELb1ELb1ELb0ELb0EEENS1_19SingleTileSchedulerILb1ELb0ELb1ELi128EEEEEEEEEvNT_6ParamsE,"",@"SHT_CUDA_INFO"
	.sectionflags	@""
	.align	4


	//----- nvinfo : EIATTR_CUDA_API_VERSION
	.align		4
        /*0000*/ 	.byte	0x04, 0x37
        /*0002*/ 	.short	(.L_168 - .L_167)
.L_167:
        /*0004*/ 	.word	0x00000082


	//----- nvinfo : EIATTR_KPARAM_INFO
	.align		4
.L_168:
        /*0008*/ 	.byte	0x04, 0x17
        /*000a*/ 	.short	(.L_170 - .L_169)
.L_169:
        /*000c*/ 	.word	0x00000000
        /*0010*/ 	.short	0x0000
        /*0012*/ 	.short	0x0000
        /*0014*/ 	.byte	0x00, 0xf0, 0x61, 0x10


	//----- nvinfo : EIATTR_SPARSE_MMA_MASK
	.align		4
.L_170:
        /*0018*/ 	.byte	0x03, 0x50
        /*001a*/ 	.short	0x0000


	//----- nvinfo : EIATTR_MAXREG_COUNT
	.align		4
        /*001c*/ 	.byte	0x03, 0x1b
        /*001e*/ 	.short	0x00ff


	//----- nvinfo : EIATTR_MERCURY_ISA_VERSION
	.align		4
        /*0020*/ 	.byte	0x03, 0x5f
        /*0022*/ 	.short	0x0101


	//----- nvinfo : EIATTR_VRC_CTA_INIT_COUNT
	.align		4
        /*0024*/ 	.byte	0x02, 0x4a
	.zero		1
	.zero		1


	//----- nvinfo : EIATTR_EXIT_INSTR_OFFSETS
	.align		4
        /*0028*/ 	.byte	0x04, 0x1c
        /*002a*/ 	.short	(.L_172 - .L_171)


	//   ....[0]....
.L_171:
        /*002c*/ 	.word	0x00000010


	//----- nvinfo : EIATTR_MAX_THREADS
	.align		4
.L_172:
        /*0030*/ 	.byte	0x04, 0x05
        /*0032*/ 	.short	(.L_174 - .L_173)
.L_173:
        /*0034*/ 	.word	0x00000080
        /*0038*/ 	.word	0x00000001
        /*003c*/ 	.word	0x00000001


	//----- nvinfo : EIATTR_CBANK_PARAM_SIZE
	.align		4
.L_174:
        /*0040*/ 	.byte	0x03, 0x19
        /*0042*/ 	.short	0x0418


	//----- nvinfo : EIATTR_PARAM_CBANK
	.align		4
        /*0044*/ 	.byte	0x04, 0x0a
        /*0046*/ 	.short	(.L_176 - .L_175)
	.align		4
.L_175:
        /*0048*/ 	.word	index@(.nv.constant0._ZN7cutlass13device_kernelIN5flash19enable_sm80_to_sm89INS1_16FlashAttnFwdSm80INS1_25CollectiveMainloopFwdSm80ILi4ELi1ELb0EN4cute5tupleIJNS5_1CILi128EEENS7_ILi48EEENS7_ILi96EEEEEELi96ENS_6half_tEfNS_4arch4Sm80ELb0ELb1ELb1ELb1ELb0ELb0ELb1ELb0EEENS1_21CollectiveEpilogueFwdINS6_IJS8_SA_S9_EEENS6_IJNS7_ILi1EEESI_SI_EEESC_SE_Li128ELb1ELb1ELb0ELb0EEENS1_19SingleTileSchedulerILb1ELb0ELb1ELi128EEEEEEEEEvNT_6ParamsE)
        /*004c*/ 	.short	0x0380
        /*004e*/ 	.short	0x0418


	//----- nvinfo : EIATTR_SW_WAR
	.align		4
.L_176:
        /*0050*/ 	.byte	0x04, 0x36
        /*0052*/ 	.short	(.L_178 - .L_177)
.L_177:
        /*0054*/ 	.word	0x00000008
.L_178:


//--------------------- .nv.info._ZN7cutlass13device_kernelIN5flash19enable_sm80_to_sm89INS1_16FlashAttnFwdSm80INS1_25CollectiveMainloopFwdSm80ILi4ELi1ELb0EN4cute5tupleIJNS5_1CILi128EEENS7_ILi48EEENS7_ILi96EEEEEELi96ENS_6half_tEfNS_4arch4Sm80ELb0ELb1ELb1ELb1ELb0ELb1ELb1ELb0EEENS1_21CollectiveEpilogueFwdINS6_IJS8_SA_S9_EEENS6_IJNS7_ILi1EEESI_SI_EEESC_SE_Li128ELb1ELb1ELb0ELb0EEENS1_19SingleTileSchedulerILb1ELb0ELb1ELi128EEEEEEEEEvNT_6ParamsE --------------------------
	.section	.nv.info._ZN7cutlass13device_kernelIN5flash19enable_sm80_to_sm89INS1_16FlashAttnFwdSm80INS1_25CollectiveMainloopFwdSm80ILi4ELi1ELb0EN4cute5tupleIJNS5_1CILi128EEENS7_ILi48EEENS7_ILi96EEEEEELi96ENS_6half_tEfNS_4arch4Sm80ELb0ELb1ELb1ELb1ELb0ELb1ELb1ELb0EEENS1_21CollectiveEpilogueFwdINS6_IJS8_SA_S9_EEENS6_IJNS7_ILi1EEESI_SI_EEESC_SE_Li128ELb1ELb1ELb0ELb0EEENS1_19SingleTileSchedulerILb1ELb0ELb1ELi128EEEEEEEEEvNT_6ParamsE,"",@"SHT_CUDA_INFO"
	.sectionflags	@""
	.align	4


	//----- nvinfo : EIATTR_CUDA_API_VERSION
	.align		4
        /*0000*/ 	.byte	0x04, 0x37
        /*0002*/ 	.short	(.L_180 - .L_179)
.L_179:
        /*0004*/ 	.word	0x00000082


	//----- nvinfo : EIATTR_KPARAM_INFO
	.align		4
.L_180:
        /*0008*/ 	.byte	0x04, 0x17
        /*000a*/ 	.short	(.L_182 - .L_181)
.L_181:
        /*000c*/ 	.word	0x00000000
        /*0010*/ 	.short	0x0000
        /*0012*/ 	.short	0x0000
        /*0014*/ 	.byte	0x00, 0xf0, 0x61, 0x10


	//----- nvinfo : EIATTR_SPARSE_MMA_MASK
	.align		4
.L_182:
        /*0018*/ 	.byte	0x03, 0x50
        /*001a*/ 	.short	0x0000


	//----- nvinfo : EIATTR_MAXREG_COUNT
	.align		4
        /*001c*/ 	.byte	0x03, 0x1b
        /*001e*/ 	.short	0x00ff


	//----- nvinfo : EIATTR_MERCURY_ISA_VERSION
	.align		4
        /*0020*/ 	.byte	0x03, 0x5f
        /*0022*/ 	.short	0x0101


	//----- nvinfo : EIATTR_VRC_CTA_INIT_COUNT
	.align		4
        /*0024*/ 	.byte	0x02, 0x4a
	.zero		1
	.zero		1


	//----- nvinfo : EIATTR_EXIT_INSTR_OFFSETS
	.align		4
        /*0028*/ 	.byte	0x04, 0x1c
        /*002a*/ 	.short	(.L_184 - .L_183)


	//   ....[0]....
.L_183:
        /*002c*/ 	.word	0x00000010


	//----- nvinfo : EIATTR_MAX_THREADS
	.align		4
.L_184:
        /*0030*/ 	.byte	0x04, 0x05
        /*0032*/ 	.short	(.L_186 - .L_185)
.L_185:
        /*0034*/ 	.word	0x00000080
        /*0038*/ 	.word	0x00000001
        /*003c*/ 	.word	0x00000001


	//----- nvinfo : EIATTR_CBANK_PARAM_SIZE
	.align		4
.L_186:
        /*0040*/ 	.byte	0x03, 0x19
        /*0042*/ 	.short	0x0418


	//----- nvinfo : EIATTR_PARAM_CBANK
	.align		4
        /*0044*/ 	.byte	0x04, 0x0a
        /*0046*/ 	.short	(.L_188 - .L_187)
	.align		4
.L_187:
        /*0048*/ 	.word	index@(.nv.constant0._ZN7cutlass13device_kernelIN5flash19enable_sm80_to_sm89INS1_16FlashAttnFwdSm80INS1_25CollectiveMainloopFwdSm80ILi4ELi1ELb0EN4cute5tupleIJNS5_1CILi128EEENS7_ILi48EEENS7_ILi96EEEEEELi96ENS_6half_tEfNS_4arch4Sm80ELb0ELb1ELb1ELb1ELb0ELb1ELb1ELb0EEENS1_21CollectiveEpilogueFwdINS6_IJS8_SA_S9_EEENS6_IJNS7_ILi1EEESI_SI_EEESC_SE_Li128ELb1ELb1ELb0ELb0EEENS1_19SingleTileSchedulerILb1ELb0ELb1ELi128EEEEEEEEEvNT_6ParamsE)
        /*004c*/ 	.short	0x0380
        /*004e*/ 	.short	0x0418


	//----- nvinfo : EIATTR_SW_WAR
	.align		4
.L_188:
        /*0050*/ 	.byte	0x04, 0x36
        /*0052*/ 	.short	(.L_190 - .L_189)
.L_189:
        /*0054*/ 	.word	0x00000008
.L_190:


//--------------------- .nv.info._ZN7cutlass13device_kernelIN5flash19enable_sm80_to_sm89INS1_16FlashAttnFwdSm80INS1_25CollectiveMainloopFwdSm80ILi4ELi1ELb0EN4cute5tupleIJNS5_1CILi128EEENS7_ILi64EEENS7_ILi96EEEEEELi96ENS_6half_tEfNS_4arch4Sm80ELb1ELb0ELb1ELb0ELb0ELb0ELb1ELb0EEENS1_21CollectiveEpilogueFwdINS6_IJS8_SA_S9_EEENS6_IJNS7_ILi1EEESI_SI_EEESC_SE_Li128ELb0ELb1ELb0ELb0EEENS1_30DynamicPersistentTileSchedulerILi128ELi128ELb0ELb1ELb0EEEEEEEEEvNT_6ParamsE --------------------------
	.section	.nv.info._ZN7cutlass13device_kernelIN5flash19enable_sm80_to_sm89INS1_16FlashAttnFwdSm80INS1_25CollectiveMainloopFwdSm80ILi4ELi1ELb0EN4cute5tupleIJNS5_1CILi128EEENS7_ILi64EEENS7_ILi96EEEEEELi96ENS_6half_tEfNS_4arch4Sm80ELb1ELb0ELb1ELb0ELb0ELb0ELb1ELb0EEENS1_21CollectiveEpilogueFwdINS6_IJS8_SA_S9_EEENS6_IJNS7_ILi1EEESI_SI_EEESC_SE_Li128ELb0ELb1ELb0ELb0EEENS1_30DynamicPersistentTileSchedulerILi128ELi128ELb0ELb1ELb0EEEEEEEEEvNT_6ParamsE,"",@"SHT_CUDA_INFO"
	.sectionflags	@""
	.align	4


	//----- nvinfo : EIATTR_CUDA_API_VERSION
	.align		4
        /*0000*/ 	.byte	0x04, 0x37
        /*0002*/ 	.short	(.L_192 - .L_191)
.L_191:
        /*0004*/ 	.word	0x00000082


	//----- nvinfo : EIATTR_KPARAM_INFO
	.align		4
.L_192:
        /*0008*/ 	.byte	0x04, 0x17
        /*000a*/ 	.short	(.L_194 - .L_193)
.L_193:
        /*000c*/ 	.word	0x00000000
        /*0010*/ 	.short	0x0000
        /*0012*/ 	.short	0x0000
        /*0014*/ 	.byte	0x00, 0xf0, 0xa1, 0x10


	//----- nvinfo : EIATTR_SPARSE_MMA_MASK
	.align		4
.L_194:
        /*0018*/ 	.byte	0x03, 0x50
        /*001a*/ 	.short	0x0000


	//----- nvinfo : EIATTR_MAXREG_COUNT
	.align		4
        /*001c*/ 	.byte	0x03, 0x1b
        /*001e*/ 	.short	0x00ff


	//----- nvinfo : EIATTR_MERCURY_ISA_VERSION
	.align		4
        /*0020*/ 	.byte	0x03, 0x5f
        /*0022*/ 	.short	0x0101


	//----- nvinfo : EIATTR_VRC_CTA_INIT_COUNT
	.align		4
        /*0024*/ 	.byte	0x02, 0x4a
	.zero		1
	.zero		1


	//----- nvinfo : EIATTR_EXIT_INSTR_OFFSETS
	.align		4
        /*0028*/ 	.byte	0x04, 0x1c
        /*002a*/ 	.short	(.L_196 - .L_195)


	//   ....[0]....
.L_195:
        /*002c*/ 	.word	0x00000010


	//----- nvinfo : EIATTR_MAX_THREADS
	.align		4
.L_196:
        /*0030*/ 	.byte	0x04, 0x05
        /*0032*/ 	.short	(.L_198 - .L_197)
.L_197:
        /*0034*/ 	.word	0x00000080
        /*0038*/ 	.word	0x00000001
        /*003c*/ 	.word	0x00000001


	//----- nvinfo : EIATTR_CBANK_PARAM_SIZE
	.align		4
.L_198:
        /*0040*/ 	.byte	0x03, 0x19
        /*0042*/ 	.short	0x0428


	//----- nvinfo : EIATTR_PARAM_CBANK
	.align		4
        /*0044*/ 	.byte	0x04, 0x0a
        /*0046*/ 	.short	(.L_200 - .L_199)
	.align		4
.L_199:
        /*0048*/ 	.word	index@(.nv.constant0._ZN7cutlass13device_kernelIN5flash19enable_sm80_to_sm89INS1_16FlashAttnFwdSm80INS1_25CollectiveMainloopFwdSm80ILi4ELi1ELb0EN4cute5tupleIJNS5_1CILi128EEENS7_ILi64EEENS7_ILi96EEEEEELi96ENS_6half_tEfNS_4arch4Sm80ELb1ELb0ELb1ELb0ELb0ELb0ELb1ELb0EEENS1_21CollectiveEpilogueFwdINS6_IJS8_SA_S9_EEENS6_IJNS7_ILi1EEESI_SI_EEESC_SE_Li128ELb0ELb1ELb0ELb0EEENS1_30DynamicPersistentTileSchedulerILi128ELi128ELb0ELb1ELb0EEEEEEEEEvNT_6ParamsE)
        /*004c*/ 	.short	0x0380
        /*004e*/ 	.short	0x0428


	//----- nvinfo : EIATTR_SW_WAR
	.align		4
.L_200:
        /*0050*/ 	.byte	0x04, 0x36
        /*0052*/ 	.short	(.L_202 - .L_201)
.L_201:
        /*0054*/ 	.word	0x00000008
.L_202:


//--------------------- .nv.info._ZN7cutlass13device_kernelIN5flash19enable_sm80_to_sm89INS1_16FlashAttnFwdSm80INS1_25CollectiveMainloopFwdSm80ILi4ELi1ELb0EN4cute5tupleIJNS5_1CILi128EEENS7_ILi64EEENS7_ILi96EEEEEELi96ENS_6half_tEfNS_4arch4Sm80ELb1ELb0ELb1ELb1ELb0ELb0ELb1ELb0EEENS1_21CollectiveEpilogueFwdINS6_IJS8_SA_S9_EEENS6_IJNS7_ILi1EEESI_SI_EEESC_SE_Li128ELb1ELb1ELb0ELb0EEENS1_19SingleTileSchedulerILb1ELb0ELb1ELi128EEEEEEEEEvNT_6ParamsE --------------------------
	.section	.nv.info._ZN7cutlass13device_kernelIN5flash19enable_sm80_to_sm89INS1_16FlashAttnFwdSm80INS1_25CollectiveMainloopFwdSm80ILi4ELi1ELb0EN4cute5tupleIJNS5_1CILi128EEENS7_ILi64EEENS7_ILi96EEEEEELi96ENS_6half_tEfNS_4arch4Sm80ELb1ELb0ELb1ELb1ELb0ELb0ELb1ELb0EEENS1_21CollectiveEpilogueFwdINS6_IJS8_SA_S9_EEENS6_IJNS7_ILi1EEESI_SI_EEESC_SE_Li128ELb1ELb1ELb0ELb0EEENS1_19SingleTileSchedulerILb1ELb0ELb1ELi128EEEEEEEEEvNT_6ParamsE,"",@"SHT_CUDA_INFO"
	.sectionflags	@""
	.align	4


	//----- nvinfo : EIATTR_CUDA_API_VERSION
	.align		4
        /*0000*/ 	.byte	0x04, 0x37
        /*0002*/ 	.short	(.L_204 - .L_203)
.L_203:
        /*0004*/ 	.word	0x00000082


	//----- nvinfo : EIATTR_KPARAM_INFO
	.align		4
.L_204:
        /*0008*/ 	.byte	0x04, 0x17
        /*000a*/ 	.short	(.L_206 - .L_205)
.L_205:
        /*000c*/ 	.word	0x00000000
        /*0010*/ 	.short	0x0000
        /*0012*/ 	.short	0x0000
        /*0014*/ 	.byte	0x00, 0xf0, 0x61, 0x10


	//----- nvinfo : EIATTR_SPARSE_MMA_MASK
	.align		4
.L_206:
        /*0018*/ 	.byte	0x03, 0x50
        /*001a*/ 	.short	0x0000


	//----- nvinfo : EIATTR_MAXREG_COUNT
	.align		4
        /*001c*/ 	.byte	0x03, 0x1b
        /*001e*/ 	.short	0x00ff


	//----- nvinfo : EIATTR_MERCURY_ISA_VERSION
	.align		4
        /*0020*/ 	.byte	0x03, 0x5f
        /*0022*/ 	.short	0x0101


	//----- nvinfo : EIATTR_VRC_CTA_INIT_COUNT
	.align		4
        /*0024*/ 	.byte	0x02, 0x4a
	.zero		1
	.zero		1


	//----- nvinfo : EIATTR_EXIT_INSTR_OFFSETS
	.align		4
        /*0028*/ 	.byte	0x04, 0x1c
        /*002a*/ 	.short	(.L_208 - .L_207)


	//   ....[0]....
.L_207:
        /*002c*/ 	.word	0x00000010


	//----- nvinfo : EIATTR_MAX_THREADS
	.align		4
.L_208:
        /*0030*/ 	.byte	0x04, 0x05
        /*0032*/ 	.short	(.L_210 - .L_209)
.L_209:
        /*0034*/ 	.word	0x00000080
        /*0038*/ 	.word	0x00000001
        /*003c*/ 	.word	0x00000001


	//----- nvinfo : EIATTR_CBANK_PARAM_SIZE
	.align		4
.L_210:
        /*0040*/ 	.byte	0x03, 0x19
        /*0042*/ 	.short	0x0418


	//----- nvinfo : EIATTR_PARAM_CBANK
	.align		4
        /*0044*/ 	.byte	0x04, 0x0a
        /*0046*/ 	.short	(.L_212 - .L_211)
	.align		4
.L_211:
        /*0048*/ 	.word	index@(.nv.constant0._ZN7cutlass13device_kernelIN5flash19enable_sm80_to_sm89INS1_16FlashAttnFwdSm80INS1_25CollectiveMainloopFwdSm80ILi4ELi1ELb0EN4cute5tupleIJNS5_1CILi128EEENS7_ILi64EEENS7_ILi96EEEEEELi96ENS_6half_tEfNS_4arch4Sm80ELb1ELb0ELb1ELb1ELb0ELb0ELb1ELb0EEENS1_21CollectiveEpilogueFwdINS6_IJS8_SA_S9_EEENS6_IJNS7_ILi1EEESI_SI_EEESC_SE_Li128ELb1ELb1ELb0ELb0EEENS1_19SingleTileSchedulerILb1ELb0ELb1ELi128EEEEEEEEEvNT_6ParamsE)
        /*004c*/ 	.short	0x0380
        /*004e*/ 	.short	0x0418


	//----- nvinfo : EIATTR_SW_WAR
	.align		4
.L_212:
        /*0050*/ 	.byte	0x04, 0x36
        /*0052*/ 	.short	(.L_214 - .L_213)
.L_213:
        /*0054*/ 	.word	0x00000008
.L_214:


//--------------------- .nv.info._ZN7cutlass13device_kernelIN5flash19enable_sm80_to_sm89INS1_16FlashAttnFwdSm80INS1_25CollectiveMainloopFwdSm80ILi4ELi1ELb0EN4cute5tupleIJNS5_1CILi128EEENS7_ILi64EEENS7_ILi96EEEEEELi96ENS_6half_tEfNS_4arch4Sm80ELb1ELb0ELb1ELb1ELb0ELb1ELb1ELb0EEENS1_21CollectiveEpilogueFwdINS6_IJS8_SA_S9_EEENS6_IJNS7_ILi1EEESI_SI_EEESC_SE_Li128ELb1ELb1ELb0ELb0EEENS1_19SingleTileSchedulerILb1ELb0ELb1ELi128EEEEEEEEEvNT_6ParamsE --------------------------
	.section	.nv.info._ZN7cutlass13device_kernelIN5flash19enable_sm80_to_sm89INS1_16FlashAttnFwdSm80INS1_25CollectiveMainloopFwdSm80ILi4ELi1ELb0EN4cute5tupleIJNS5_1CILi128EEENS7_ILi64EEENS7_ILi96EEEEEELi96ENS_6half_tEfNS_4arch4Sm80ELb1ELb0ELb1ELb1ELb0ELb1ELb1ELb0EEENS1_21CollectiveEpilogueFwdINS6_IJS8_SA_S9_EEENS6_IJNS7_ILi1EEESI_SI_EEESC_SE_Li128ELb1ELb1ELb0ELb0EEENS1_19SingleTileSchedulerILb1ELb0ELb1ELi128EEEEEEEEEvNT_6ParamsE,"",@"SHT_CUDA_INFO"
	.sectionflags	@""
	.align	4


	//----- nvinfo : EIATTR_CUDA_API_VERSION
	.align		4
        /*0000*/ 	.byte	0x04, 0x37
        /*0002*/ 	.short	(.L_216 - .L_215)
.L_215:
        /*0004*/ 	.word	0x00000082


	//----- nvinfo : EIATTR_KPARAM_INFO
	.align		4
.L_216:
        /*0008*/ 	.byte	0x04, 0x17
        /*000a*/ 	.short	(.L_218 - .L_217)
.L_217:
        /*000c*/ 	.word	0x00000000
        /*0010*/ 	.short	0x0000
        /*0012*/ 	.short	0x0000
        /*0014*/ 	.byte	0x00, 0xf0, 0x61, 0x10


	//----- nvinfo : EIATTR_SPARSE_MMA_MASK
	.align		4
.L_218:
        /*0018*/ 	.byte	0x03, 0x50
        /*001a*/ 	.short	0x0000


	//----- nvinfo : EIATTR_MAXREG_COUNT
	.align		4
        /*001c*/ 	.byte	0x03, 0x1b
        /*001e*/ 	.short	0x00ff


	//----- nvinfo : EIATTR_MERCURY_ISA_VERSION
	.align		4
        /*0020*/ 	.byte	0x03, 0x5f
        /*0022*/ 	.short	0x0101


	//----- nvinfo : EIATTR_VRC_CTA_INIT_COUNT
	.align		4
        /*0024*/ 	.byte	0x02, 0x4a
	.zero		1
	.zero		1


	//----- nvinfo : EIATTR_EXIT_INSTR_OFFSETS
	.align		4
        /*0028*/ 	.byte	0x04, 0x1c
        /*002a*/ 	.short	(.L_220 - .L_219)


	//   ....[0]....
.L_219:
        /*002c*/ 	.word	0x00000010


	//----- nvinfo : EIATTR_MAX_THREADS
	.align		4
.L_220:
        /*0030*/ 	.byte	0x04, 0x05
        /*0032*/ 	.short	(.L_222 - .L_221)
.L_221:
        /*0034*/ 	.word	0x00000080
        /*0038*/ 	.word	0x00000001
        /*003c*/ 	.word	0x00000001


	//----- nvinfo : EIATTR_CBANK_PARAM_SIZE
	.align		4
.L_222:
        /*0040*/ 	.byte	0x03, 0x19
        /*0042*/ 	.short	0x0418


	//----- nvinfo : EIATTR_PARAM_CBANK
	.align		4
        /*0044*/ 	.byte	0x04, 0x0a
        /*0046*/ 	.short	(.L_224 - .L_223)
	.align		4
.L_223:
        /*0048*/ 	.word	index@(.nv.constant0._ZN7cutlass13device_kernelIN5flash19enable_sm80_to_sm89INS1_16FlashAttnFwdSm80INS1_25CollectiveMainloopFwdSm80ILi4ELi1ELb0EN4cute5tupleIJNS5_1CILi128EEENS7_ILi64EEENS7_ILi96EEEEEELi96ENS_6half_tEfNS_4arch4Sm80ELb1ELb0ELb1ELb1ELb0ELb1ELb1ELb0EEENS1_21CollectiveEpilogueFwdINS6_IJS8_SA_S9_EEENS6_IJNS7_ILi1EEESI_SI_EEESC_SE_Li128ELb1ELb1ELb0ELb0EEENS1_19SingleTileSchedulerILb1ELb0ELb1ELi128EEEEEEEEEvNT_6ParamsE)
        /*004c*/ 	.short	0x0380
        /*004e*/ 	.short	0x0418


	//----- nvinfo : EIATTR_SW_WAR
	.align		4
.L_224:
        /*0050*/ 	.byte	0x04, 0x36
        /*0052*/ 	.short	(.L_226 - .L_225)
.L_225:
        /*0054*/ 	.word	0x00000008
.L_226:


//--------------------- .nv.info._ZN7cutlass13device_kernelIN5flash19enable_sm80_to_sm89INS1_16FlashAttnFwdSm80INS1_25CollectiveMainloopFwdSm80ILi4ELi1ELb0EN4cute5tupleIJNS5_1CILi128EEENS7_ILi64EEENS7_ILi96EEEEEELi96ENS_6half_tEfNS_4arch4Sm80ELb0ELb0ELb0ELb0ELb0ELb0ELb1ELb0EEENS1_21CollectiveEpilogueFwdINS6_IJS8_SA_S9_EEENS6_IJNS7_ILi1EEESI_SI_EEESC_SE_Li128ELb0ELb1ELb0ELb0EEENS1_19SingleTileSchedulerILb0ELb0ELb1ELi128EEEEEEEEEvNT_6ParamsE --------------------------
	.section	.nv.info._ZN7cutlass13device_kernelIN5flash19enable_sm80_to_sm89INS1_16FlashAttnFwdSm80INS1_25CollectiveMainloopFwdSm80ILi4ELi1ELb0EN4cute5tupleIJNS5_1CILi128EEENS7_ILi64EEENS7_ILi96EEEEEELi96ENS_6half_tEfNS_4arch4Sm80ELb0ELb0ELb0ELb0ELb0ELb0ELb1ELb0EEENS1_21CollectiveEpilogueFwdINS6_IJS8_SA_S9_EEENS6_IJNS7_ILi1EEESI_SI_EEESC_SE_Li128ELb0ELb1ELb0ELb0EEENS1_19SingleTileSchedulerILb0ELb0ELb1ELi128EEEEEEEEEvNT_6ParamsE,"",@"SHT_CUDA_INFO"
	.sectionflags	@""
	.align	4


	//----- nvinfo : EIATTR_CUDA_API_VERSION
	.align		4
        /*0000*/ 	.byte	0x04, 0x37
        /*0002*/ 	.short	(.L_228 - .L_227)
.L_227:
        /*0004*/ 	.word	0x00000082


	//----- nvinfo : EIATTR_KPARAM_INFO
	.align		4
.L_228:
        /*0008*/ 	.byte	0x04, 0x17
        /*000a*/ 	.short	(.L_230 - .L_229)
.L_229:
        /*000c*/ 	.word	0x00000000
        /*0010*/ 	.short	0x0000
        /*0012*/ 	.short	0x0000
        /*0014*/ 	.byte	0x00, 0xf0, 0x61, 0x10


	//----- nvinfo : EIATTR_SPARSE_MMA_MASK
	.align		4
.L_230:
        /*0018*/ 	.byte	0x03, 0x50
        /*001a*/ 	.short	0x0000


	//----- nvinfo : EIATTR_MAXREG_COUNT
	.align		4
        /*001c*/ 	.byte	0x03, 0x1b
        /*001e*/ 	.short	0x00ff


	//----- nvinfo : EIATTR_MERCURY_ISA_VERSION
	.align		4
        /*0020*/ 	.byte	0x03, 0x5f
        /*0022*/ 	.short	0x0101


	//----- nvinfo : EIATTR_VRC_CTA_INIT_COUNT
	.align		4
        /*0024*/ 	.byte	0x02, 0x4a
	.zero		1
	.zero		1


	//----- nvinfo : EIATTR_EXIT_INSTR_OFFSETS
	.align		4
        /*0028*/ 	.byte	0x04, 0x1c
        /*002a*/ 	.short	(.L_232 - .L_231)


	//   ....[0]....
.L_231:
        /*002c*/ 	.word	0x00000010


	//----- nvinfo : EIATTR_MAX_THREADS
	.align		4
.L_232:
        /*0030*/ 	.byte	0x04, 0x05
        /*0032*/ 	.short	(.L_234 - .L_233)
.L_233:
        /*0034*/ 	.word	0x00000080
        /*0038*/ 	.word	0x00000001
        /*003c*/ 	.word	0x00000001


	//----- nvinfo : EIATTR_CBANK_PARAM_SIZE
	.align		4
.L_234:
        /*0040*/ 	.byte	0x03, 0x19
        /*0042*/ 	.short	0x0418


	//----- nvinfo : EIATTR_PARAM_CBANK
	.align		4
        /*0044*/ 	.byte	0x04, 0x0a
        /*0046*/ 	.short	(.L_236 - .L_235)
	.align		4
.L_235:
        /*0048*/ 	.word	index@(.nv.constant0._ZN7cutlass13device_kernelIN5flash19enable_sm80_to_sm89INS1_16FlashAttnFwdSm80INS1_25CollectiveMainloopFwdSm80ILi4ELi1ELb0EN4cute5tupleIJNS5_1CILi128EEENS7_ILi64EEENS7_ILi96EEEEEELi96ENS_6half_tEfNS_4arch4Sm80ELb0ELb0ELb0ELb0ELb0ELb0ELb1ELb0EEENS1_21CollectiveEpilogueFwdINS6_IJS8_SA_S9_EEENS6_IJNS7_ILi1EEESI_SI_EEESC_SE_Li128ELb0ELb1ELb0ELb0EEENS1_19SingleTileSchedulerILb0ELb0ELb1ELi128EEEEEEEEEvNT_6ParamsE)
        /*004c*/ 	.short	0x0380
        /*004e*/ 	.short	0x0418


	//----- nvinfo : EIATTR_SW_WAR
	.align		4
.L_236:
        /*0050*/ 	.byte	0x04, 0x36
        /*0052*/ 	.short	(.L_238 - .L_237)
.L_237:
        /*0054*/ 	.word	0x00000008
.L_238:


//--------------------- .nv.info._ZN7cutlass13device_kernelIN5flash19enable_sm80_to_sm89INS1_16FlashAttnFwdSm80INS1_25CollectiveMainloopFwdSm80ILi4ELi1ELb0EN4cute5tupleIJNS5_1CILi128EEENS7_ILi64EEENS7_ILi96EEEEEELi96ENS_6half_tEfNS_4arch4Sm80ELb0ELb0ELb0ELb1ELb0ELb0ELb1ELb0EEENS1_21CollectiveEpilogueFwdINS6_IJS8_SA_S9_EEENS6_IJNS7_ILi1EEESI_SI_EEESC_SE_Li128ELb1ELb1ELb0ELb0EEENS1_19SingleTileSchedulerILb1ELb0ELb1ELi128EEEEEEEEEvNT_6ParamsE --------------------------
	.section	.nv.info._ZN7cutlass13device_kernelIN5flash19enable_sm80_to_sm89INS1_16FlashAttnFwdSm80INS1_25CollectiveMainloopFwdSm80ILi4ELi1ELb0EN4cute5tupleIJNS5_1CILi128EEENS7_ILi64EEENS7_ILi96EEEEEELi96ENS_6half_tEfNS_4arch4Sm80ELb0ELb0ELb0ELb1ELb0ELb0ELb1ELb0EEENS1_21CollectiveEpilogueFwdINS6_IJS8_SA_S9_EEENS6_IJNS7_ILi1EEESI_SI_EEESC_SE_Li128ELb1ELb1ELb0ELb0EEENS1_19SingleTileSchedulerILb1ELb0ELb1ELi128EEEEEEEEEvNT_6ParamsE,"",@"SHT_CUDA_INFO"
	.sectionflags	@""
	.align	4


	//----- nvinfo : EIATTR_CUDA_API_VERSION
	.align		4
        /*0000*/ 	.byte	0x04, 0x37
        /*0002*/ 	.short	(.L_240 - .L_239)
.L_239:
        /*0004*/ 	.word	0x00000082


	//----- nvinfo : EIATTR_KPARAM_INFO
	.align		4
.L_240:
        /*0008*/ 	.byte	0x04, 0x17
        /*000a*/ 	.short	(.L_242 - .L_241)
.L_241:
        /*000c*/ 	.word	0x00000000
        /*0010*/ 	.short	0x0000
        /*0012*/ 	.short	0x0000
        /*0014*/ 	.byte	0x00, 0xf0, 0x61, 0x10


	//----- nvinfo : EIATTR_SPARSE_MMA_MASK
	.align		4
.L_242:
        /*0018*/ 	.byte	0x03, 0x50
        /*001a*/ 	.short	0x0000


	//----- nvinfo : EIATTR_MAXREG_COUNT
	.align		4
        /*001c*/ 	.byte	0x03, 0x1b
        /*001e*/ 	.short	0x00ff


	//----- nvinfo : EIATTR_MERCURY_ISA_VERSION
	.align		4
        /*0020*/ 	.byte	0x03, 0x5f
        /*0022*/ 	.short	0x0101


	//----- nvinfo : EIATTR_VRC_CTA_INIT_COUNT
	.align		4
        /*0024*/ 	.byte	0x02, 0x4a
	.zero		1
	.zero		1


	//----- nvinfo : EIATTR_EXIT_INSTR_OFFSETS
	.align		4
        /*0028*/ 	.byte	0x04, 0x1c
        /*002a*/ 	.short	(.L_244 - .L_243)


	//   ....[0]....
.L_243:
        /*002c*/ 	.word	0x00000010


	//----- nvinfo : EIATTR_MAX_THREADS
	.align		4
.L_244:
        /*0030*/ 	.byte	0x04, 0x05
        /*0032*/ 	.short	(.L_246 - .L_245)
.L_245:
        /*0034*/ 	.word	0x00000080
        /*0038*/ 	.word	0x00000001
        /*003c*/ 	.word	0x00000001


	//----- nvinfo : EIATTR_CBANK_PARAM_SIZE
	.align		4
.L_246:
        /*0040*/ 	.byte	0x03, 0x19
        /*0042*/ 	.short	0x0418


	//----- nvinfo : EIATTR_PARAM_CBANK
	.align		4
        /*0044*/ 	.byte	0x04, 0x0a
        /*0046*/ 	.short	(.L_248 - .L_247)
	.align		4
.L_247:
        /*0048*/ 	.word	index@(.nv.constant0._ZN7cutlass13device_kernelIN5flash19enable_sm80_to_sm89INS1_16FlashAttnFwdSm80INS1_25CollectiveMainloopFwdSm80ILi4ELi1ELb0EN4cute5tupleIJNS5_1CILi128EEENS7_ILi64EEENS7_ILi96EEEEEELi96ENS_6half_tEfNS_4arch4Sm80ELb0ELb0ELb0ELb1ELb0ELb0ELb1ELb0EEENS1_21CollectiveEpilogueFwdINS6_IJS8_SA_S9_EEENS6_IJNS7_ILi1EEESI_SI_EEESC_SE_Li128ELb1ELb1ELb0ELb0EEENS1_19SingleTileSchedulerILb1ELb0ELb1ELi128EEEEEEEEEvNT_6ParamsE)
        /*004c*/ 	.short	0x0380
        /*004e*/ 	.short	0x0418


	//----- nvinfo : EIATTR_SW_WAR
	.align		4
.L_248:
        /*0050*/ 	.byte	0x04, 0x36
        /*0052*/ 	.short	(.L_250 - .L_249)
.L_249:
        /*0054*/ 	.word	0x00000008
.L_250:


//--------------------- .nv.info._ZN7cutlass13device_kernelIN5flash19enable_sm80_to_sm89INS1_16FlashAttnFwdSm80INS1_25CollectiveMainloopFwdSm80ILi4ELi1ELb0EN4cute5tupleIJNS5_1CILi128EEENS7_ILi64EEENS7_ILi96EEEEEELi96ENS_6half_tEfNS_4arch4Sm80ELb0ELb0ELb0ELb1ELb0ELb1ELb1ELb0EEENS1_21CollectiveEpilogueFwdINS6_IJS8_SA_S9_EEENS6_IJNS7_ILi1EEESI_SI_EEESC_SE_Li128ELb1ELb1ELb0ELb0EEENS1_19SingleTileSchedulerILb1ELb0ELb1ELi128EEEEEEEEEvNT_6ParamsE --------------------------
	.section	.nv.info._ZN7cutlass13device_kernelIN5flash19enable_sm80_to_sm89INS1_16FlashAttnFwdSm80INS1_25CollectiveMainloopFwdSm80ILi4ELi1ELb0EN4cute5tupleIJNS5_1CILi128EEENS7_ILi64EEENS7_ILi96EEEEEELi96ENS_6half_tEfNS_4arch4Sm80ELb0ELb0ELb0ELb1ELb0ELb1ELb1ELb0EEENS1_21CollectiveEpilogueFwdINS6_IJS8_SA_S9_EEENS6_IJNS7_ILi1EEESI_SI_EEESC_SE_Li128ELb1ELb1ELb0ELb0EEENS1_19SingleTileSchedulerILb1ELb0ELb1ELi128EEEEEEEEEvNT_6ParamsE,"",@"SHT_CUDA_INFO"
	.sectionflags	@""
	.align	4


	//----- nvinfo : EIATTR_CUDA_API_VERSION
	.align		4
        /*0000*/ 	.byte	0x04, 0x37
        /*0002*/ 	.short	(.L_252 - .L_251)
.L_251:
        /*0004*/ 	.word	0x00000082


	//----- nvinfo : EIATTR_KPARAM_INFO
	.align		4
.L_252:
        /*0008*/ 	.byte	0x04, 0x17
        /*000a*/ 	.short	(.L_254 - .L_253)
.L_253:
        /*000c*/ 	.word	0x00000000
        /*0010*/ 	.short	0x0000
        /*0012*/ 	.short	0x0000
        /*0014*/ 	.byte	0x00, 0xf0, 0x61, 0x10


	//----- nvinfo : EIATTR_SPARSE_MMA_MASK
	.align		4
.L_254:
        /*0018*/ 	.byte	0x03, 0x50
        /*001a*/ 	.short	0x0000


	//----- nvinfo : EIATTR_MAXREG_COUNT
	.align		4
        /*001c*/ 	.byte	0x03, 0x1b
        /*001e*/ 	.short	0x00ff


	//----- nvinfo : EIATTR_MERCURY_ISA_VERSION
	.align		4
        /*0020*/ 	.byte	0x03, 0x5f
        /*0022*/ 	.short	0x0101


	//----- nvinfo : EIATTR_VRC_CTA_INIT_COUNT
	.align		4
        /*0024*/ 	.byte	0x02, 0x4a
	.zero		1
	.zero		1


	//----- nvinfo : EIATTR_EXIT_INSTR_OFFSETS
	.align		4
        /*0028*/ 	.byte	0x04, 0x1c
        /*002a*/ 	.short	(.L_256 - .L_255)


	//   ....[0]....
.L_255:
        /*002c*/ 	.word	0x00000010


	//----- nvinfo : EIATTR_MAX_THREADS
	.align		4
.L_256:
        /*0030*/ 	.byte	0x04, 0x05
        /*0032*/ 	.short	(.L_258 - .L_257)
.L_257:
        /*0034*/ 	.word	0x00000080
        /*0038*/ 	.word	0x00000001
        /*003c*/ 	.word	0x00000001


	//----- nvinfo : EIATTR_CBANK_PARAM_SIZE
	.align		4
.L_258:
        /*0040*/ 	.byte	0x03, 0x19
        /*0042*/ 	.short	0x0418


	//----- nvinfo : EIATTR_PARAM_CBANK
	.align		4
        /*0044*/ 	.byte	0x04, 0x0a
        /*0046*/ 	.short	(.L_260 - .L_259)
	.align		4
.L_259:
        /*0048*/ 	.word	index@(.nv.constant0._ZN7cutlass13device_kernelIN5flash19enable_sm80_to_sm89INS1_16FlashAttnFwdSm80INS1_25CollectiveMainloopFwdSm80ILi4ELi1ELb0EN4cute5tupleIJNS5_1CILi128EEENS7_ILi64EEENS7_ILi96EEEEEELi96ENS_6half_tEfNS_4arch4Sm80ELb0ELb0ELb0ELb1ELb0ELb1ELb1ELb0EEENS1_21CollectiveEpilogueFwdINS6_IJS8_SA_S9_EEENS6_IJNS7_ILi1EEESI_SI_EEESC_SE_Li128ELb1ELb1ELb0ELb0EEENS1_19SingleTileSchedulerILb1ELb0ELb1ELi128EEEEEEEEEvNT_6ParamsE)
        /*004c*/ 	.short	0x0380
        /*004e*/ 	.short	0x0418


	//----- nvinfo : EIATTR_SW_WAR
	.align		4
.L_260:
        /*0050*/ 	.byte	0x04, 0x36
        /*0052*/ 	.short	(.L_262 - .L_261)
.L_261:
        /*0054*/ 	.word	0x00000008
.L_262:


//--------------------- .nv.info._ZN7cutlass13device_kernelIN5flash19enable_sm80_to_sm89INS1_16FlashAttnFwdSm80INS1_25CollectiveMainloopFwdSm80ILi4ELi1ELb0EN4cute5tupleIJNS5_1CILi128EEENS7_ILi48EEENS7_ILi96EEEEEELi96ENS_6half_tEfNS_4arch4Sm80ELb0ELb1ELb0ELb0ELb0ELb0ELb1ELb0EEENS1_21CollectiveEpilogueFwdINS6_IJS8_SA_S9_EEENS6_IJNS7_ILi1EEESI_SI_EEESC_SE_Li128ELb0ELb1ELb0ELb0EEENS1_19SingleTileSchedulerILb0ELb0ELb1ELi128EEEEEEEEEvNT_6ParamsE --------------------------
	.section	.nv.info._ZN7cutlass13device_kernelIN5flash19enable_sm80_to_sm89INS1_16FlashAttnFwdSm80INS1_25CollectiveMainloopFwdSm80ILi4ELi1ELb0EN4cute5tupleIJNS5_1CILi128EEENS7_ILi48EEENS7_ILi96EEEEEELi96ENS_6half_tEfNS_4arch4Sm80ELb0ELb1ELb0ELb0ELb0ELb0ELb1ELb0EEENS1_21CollectiveEpilogueFwdINS6_IJS8_SA_S9_EEENS6_IJNS7_ILi1EEESI_SI_EEESC_SE_Li128ELb0ELb1ELb0ELb0EEENS1_19SingleTileSchedulerILb0ELb0ELb1ELi128EEEEEEEEEvNT_6ParamsE,"",@"SHT_CUDA_INFO"
	.sectionflags	@""
	.align	4


	//----- nvinfo : EIATTR_CUDA_API_VERSION
	.align		4
        /*0000*/ 	.byte	0x04, 0x37
        /*0002*/ 	.short	(.L_264 - .L_263)
.L_263:
        /*0004*/ 	.word	0x00000082


	//----- nvinfo : EIATTR_KPARAM_INFO
	.align		4
.L_264:
        /*0008*/ 	.byte	0x04, 0x17
        /*000a*/ 	.short	(.L_266 - .L_265)
.L_265:
        /*000c*/ 	.word	0x00000000
        /*0010*/ 	.short	0x0000
        /*0012*/ 	.short	0x0000
        /*0014*/ 	.byte	0x00, 0xf0, 0x61, 0x10


	//----- nvinfo : EIATTR_SPARSE_MMA_MASK
	.align		4
.L_266:
        /*0018*/ 	.byte	0x03, 0x50
        /*001a*/ 	.short	0x0000


	//----- nvinfo : EIATTR_MAXREG_COUNT
	.align		4
        /*001c*/ 	.byte	0x03, 0x1b
        /*001e*/ 	.short	0x00ff


	//----- nvinfo : EIATTR_MERCURY_ISA_VERSION
	.align		4
        /*0020*/ 	.byte	0x03, 0x5f
        /*0022*/ 	.short	0x0101


	//----- nvinfo : EIATTR_VRC_CTA_INIT_COUNT
	.align		4
        /*0024*/ 	.byte	0x02, 0x4a
	.zero		1
	.zero		1


	//----- nvinfo : EIATTR_EXIT_INSTR_OFFSETS
	.align		4
        /*0028*/ 	.byte	0x04, 0x1c
        /*002a*/ 	.short	(.L_268 - .L_267)


	//   ....[0]....
.L_267:
        /*002c*/ 	.word	0x00000010


	//----- nvinfo : EIATTR_MAX_THREADS
	.align		4
.L_268:
        /*0030*/ 	.byte	0x04, 0x05
        /*0032*/ 	.short	(.L_270 - .L_269)
.L_269:
        /*0034*/ 	.word	0x00000080
        /*0038*/ 	.word	0x00000001
        /*003c*/ 	.word	0x00000001


	//----- nvinfo : EIATTR_CBANK_PARAM_SIZE
	.align		4
.L_270:
        /*0040*/ 	.byte	0x03, 0x19
        /*0042*/ 	.short	0x0418


	//----- nvinfo : EIATTR_PARAM_CBANK
	.align		4
        /*0044*/ 	.byte	0x04, 0x0a
        /*0046*/ 	.short	(.L_272 - .L_271)
	.align		4
.L_271:
        /*0048*/ 	.word	index@(.nv.constant0._ZN7cutlass13device_kernelIN5flash19enable_sm80_to_sm89INS1_16FlashAttnFwdSm80INS1_25CollectiveMainloopFwdSm80ILi4ELi1ELb0EN4cute5tupleIJNS5_1CILi128EEENS7_ILi48EEENS7_ILi96EEEEEELi96ENS_6half_tEfNS_4arch4Sm80ELb0ELb1ELb0ELb0ELb0ELb0ELb1ELb0EEENS1_21CollectiveEpilogueFwdINS6_IJS8_SA_S9_EEENS6_IJNS7_ILi1EEESI_SI_EEESC_SE_Li128ELb0ELb1ELb0ELb0EEENS1_19SingleTileSchedulerILb0ELb0ELb1ELi128EEEEEEEEEvNT_6ParamsE)
        /*004c*/ 	.short	0x0380
        /*004e*/ 	.short	0x0418


	//----- nvinfo : EIATTR_SW_WAR
	.align		4
.L_272:
        /*0050*/ 	.byte	0x04, 0x36
        /*0052*/ 	.short	(.L_274 - .L_273)
.L_273:
        /*0054*/ 	.word	0x00000008
.L_274:


//--------------------- .nv.info._ZN7cutlass13device_kernelIN5flash19enable_sm80_to_sm89INS1_16FlashAttnFwdSm80INS1_25CollectiveMainloopFwdSm80ILi4ELi1ELb0EN4cute5tupleIJNS5_1CILi128EEENS7_ILi48EEENS7_ILi96EEEEEELi96ENS_6half_tEfNS_4arch4Sm80ELb0ELb1ELb0ELb1ELb0ELb0ELb1ELb0EEENS1_21CollectiveEpilogueFwdINS6_IJS8_SA_S9_EEENS6_IJNS7_ILi1EEESI_SI_EEESC_SE_Li128ELb1ELb1ELb0ELb0EEENS1_19SingleTileSchedulerILb1ELb0ELb1ELi128EEEEEEEEEvNT_6ParamsE --------------------------
	.section	.nv.info._ZN7cutlass13device_kernelIN5flash19enable_sm80_to_sm89INS1_16FlashAttnFwdSm80INS1_25CollectiveMainloopFwdSm80ILi4ELi1ELb0EN4cute5tupleIJNS5_1CILi128EEENS7_ILi48EEENS7_ILi96EEEEEELi96ENS_6half_tEfNS_4arch4Sm80ELb0ELb1ELb0ELb1ELb0ELb0ELb1ELb0EEENS1_21CollectiveEpilogueFwdINS6_IJS8_SA_S9_EEENS6_IJNS7_ILi1EEESI_SI_EEESC_SE_Li128ELb1ELb1ELb0ELb0EEENS1_19SingleTileSchedulerILb1ELb0ELb1ELi128EEEEEEEEEvNT_6ParamsE,"",@"SHT_CUDA_INFO"
	.sectionflags	@""
	.align	4


	//----- nvinfo : EIATTR_CUDA_API_VERSION
	.align		4
        /*0000*/ 	.byte	0x04, 0x37
        /*0002*/ 	.short	(.L_276 - .L_275)
.L_275:
        /*0004*/ 	.word	0x00000082


	//----- nvinfo : EIATTR_KPARAM_INFO
	.align		4
.L_276:
        /*0008*/ 	.byte	0x04, 0x17
        /*000a*/ 	.short	(.L_278 - .L_277)
.L_277:
        /*000c*/ 	.word	0x00000000
        /*0010*/ 	.short	0x0000
        /*0012*/ 	.short	0x0000
        /*0014*/ 	.byte	0x00, 0xf0, 0x61, 0x10


	//----- nvinfo : EIATTR_SPARSE_MMA_MASK
	.align		4
.L_278:
        /*0018*/ 	.byte	0x03, 0x50
        /*001a*/ 	.short	0x0000


	//----- nvinfo : EIATTR_MAXREG_COUNT
	.align		4
        /*001c*/ 	.byte	0x03, 0x1b
        /*001e*/ 	.short	0x00ff


	//----- nvinfo : EIATTR_MERCURY_ISA_VERSION
	.align		4
        /*0020*/ 	.byte	0x03, 0x5f
        /*0022*/ 	.short	0x0101


	//----- nvinfo : EIATTR_VRC_CTA_INIT_COUNT
	.align		4
        /*0024*/ 	.byte	0x02, 0x4a
	.zero		1
	.zero		1


	//----- nvinfo : EIATTR_EXIT_INSTR_OFFSETS
	.align		4
        /*0028*/ 	.byte	0x04, 0x1c
        /*002a*/ 	.short	(.L_280 - .L_279)


	//   ....[0]....
.L_279:
        /*002c*/ 	.word	0x00000010


	//----- nvinfo : EIATTR_MAX_THREADS
	.align		4
.L_280:
        /*0030*/ 	.byte	0x04, 0x05
        /*0032*/ 	.short	(.L_282 - .L_281)
.L_281:
        /*0034*/ 	.word	0x00000080
        /*0038*/ 	.word	0x00000001
        /*003c*/ 	.word	0x00000001


	//----- nvinfo : EIATTR_CBANK_PARAM_SIZE
	.align		4
.L_282:
        /*0040*/ 	.byte	0x03, 0x19
        /*0042*/ 	.short	0x0418


	//----- nvinfo : EIATTR_PARAM_CBANK
	.align		4
        /*0044*/ 	.byte	0x04, 0x0a
        /*0046*/ 	.short	(.L_284 - .L_283)
	.align		4
.L_283:
        /*0048*/ 	.word	index@(.nv.constant0._ZN7cutlass13device_kernelIN5flash19enable_sm80_to_sm89INS1_16FlashAttnFwdSm80INS1_25CollectiveMainloopFwdSm80ILi4ELi1ELb0EN4cute5tupleIJNS5_1CILi128EEENS7_ILi48EEENS7_ILi96EEEEEELi96ENS_6half_tEfNS_4arch4Sm80ELb0ELb1ELb0ELb1ELb0ELb0ELb1ELb0EEENS1_21CollectiveEpilogueFwdINS6_IJS8_SA_S9_EEENS6_IJNS7_ILi1EEESI_SI_EEESC_SE_Li128ELb1ELb1ELb0ELb0EEENS1_19SingleTileSchedulerILb1ELb0ELb1ELi128EEEEEEEEEvNT_6ParamsE)
        /*004c*/ 	.short	0x0380
        /*004e*/ 	.short	0x0418


	//----- nvinfo : EIATTR_SW_WAR
	.align		4
.L_284:
        /*0050*/ 	.byte	0x04, 0x36
        /*0052*/ 	.short	(.L_286 - .L_285)
.L_285:
        /*0054*/ 	.word	0x00000008
.L_286:


//--------------------- .nv.info._ZN7cutlass13device_kernelIN5flash19enable_sm80_to_sm89INS1_16FlashAttnFwdSm80INS1_25CollectiveMainloopFwdSm80ILi4ELi1ELb0EN4cute5tupleIJNS5_1CILi128EEENS7_ILi48EEENS7_ILi96EEEEEELi96ENS_6half_tEfNS_4arch4Sm80ELb0ELb1ELb0ELb1ELb0ELb1ELb1ELb0EEENS1_21CollectiveEpilogueFwdINS6_IJS8_SA_S9_EEENS6_IJNS7_ILi1EEESI_SI_EEESC_SE_Li128ELb1ELb1ELb0ELb0EEENS1_19SingleTileSchedulerILb1ELb0ELb1ELi128EEEEEEEEEvNT_6ParamsE --------------------------
	.section	.nv.info._ZN7cutlass13device_kernelIN5flash19enable_sm80_to_sm89INS1_16FlashAttnFwdSm80INS1_25CollectiveMainloopFwdSm80ILi4ELi1ELb0EN4cute5tupleIJNS5_1CILi128EEENS7_ILi48EEENS7_ILi96EEEEEELi96ENS_6half_tEfNS_4arch4Sm80ELb0ELb1ELb0ELb1ELb0ELb1ELb1ELb0EEENS1_21CollectiveEpilogueFwdINS6_IJS8_SA_S9_EEENS6_IJNS7_ILi1EEESI_SI_EEESC_SE_Li128ELb1ELb1ELb0ELb0EEENS1_19SingleTileSchedulerILb1ELb0ELb1ELi128EEEEEEEEEvNT_6ParamsE,"",@"SHT_CUDA_INFO"
	.sectionflags	@""
	.align	4


	//----- nvinfo : EIATTR_CUDA_API_VERSION
	.align		4
        /*0000*/ 	.byte	0x04, 0x37
        /*0002*/ 	.short	(.L_288 - .L_287)
.L_287:
        /*0004*/ 	.word	0x00000082


	//----- nvinfo : EIATTR_KPARAM_INFO
	.align		4
.L_288:
        /*0008*/ 	.byte	0x04, 0x17
        /*000a*/ 	.short	(.L_290 - .L_289)
.L_289:
        /*000c*/ 	.word	0x00000000
        /*0010*/ 	.short	0x0000
        /*0012*/ 	.short	0x0000
        /*0014*/ 	.byte	0x00, 0xf0, 0x61, 0x10


	//----- nvinfo : EIATTR_SPARSE_MMA_MASK
	.align		4
.L_290:
        /*0018*/ 	.byte	0x03, 0x50
        /*001a*/ 	.short	0x0000


	//----- nvinfo : EIATTR_MAXREG_COUNT
	.align		4
        /*001c*/ 	.byte	0x03, 0x1b
        /*001e*/ 	.short	0x00ff


	//----- nvinfo : EIATTR_MERCURY_ISA_VERSION
	.align		4
        /*0020*/ 	.byte	0x03, 0x5f
        /*0022*/ 	.short	0x0101


	//----- nvinfo : EIATTR_VRC_CTA_INIT_COUNT
	.align		4
        /*0024*/ 	.byte	0x02, 0x4a
	.zero		1
	.zero		1


	//----- nvinfo : EIATTR_EXIT_INSTR_OFFSETS
	.align		4
        /*0028*/ 	.byte	0x04, 0x1c
        /*002a*/ 	.short	(.L_292 - .L_291)


	//   ....[0]....
.L_291:
        /*002c*/ 	.word	0x00000010


	//----- nvinfo : EIATTR_MAX_THREADS
	.align		4
.L_292:
        /*0030*/ 	.byte	0x04, 0x05
        /*0032*/ 	.short	(.L_294 - .L_293)
.L_293:
        /*0034*/ 	.word	0x00000080
        /*0038*/ 	.word	0x00000001
        /*003c*/ 	.word	0x00000001


	//----- nvinfo : EIATTR_CBANK_PARAM_SIZE
	.align		4
.L_294:
        /*0040*/ 	.byte	0x03, 0x19
        /*0042*/ 	.short	0x0418


	//----- nvinfo : EIATTR_PARAM_CBANK
	.align		4
        /*0044*/ 	.byte	0x04, 0x0a
        /*0046*/ 	.short	(.L_296 - .L_295)
	.align		4
.L_295:
        /*0048*/ 	.word	index@(.nv.constant0._ZN7cutlass13device_kernelIN5flash19enable_sm80_to_sm89INS1_16FlashAttnFwdSm80INS1_25CollectiveMainloopFwdSm80ILi4ELi1ELb0EN4cute5tupleIJNS5_1CILi128EEENS7_ILi48EEENS7_ILi96EEEEEELi96ENS_6half_tEfNS_4arch4Sm80ELb0ELb1ELb0ELb1ELb0ELb1ELb1ELb0EEENS1_21CollectiveEpilogueFwdINS6_IJS8_SA_S9_EEENS6_IJNS7_ILi1EEESI_SI_EEESC_SE_Li128ELb1ELb1ELb0ELb0EEENS1_19SingleTileSchedulerILb1ELb0ELb1ELi128EEEEEEEEEvNT_6ParamsE)
        /*004c*/ 	.short	0x0380
        /*004e*/ 	.short	0x0418


	//----- nvinfo : EIATTR_SW_WAR
	.align		4
.L_296:
        /*0050*/ 	.byte	0x04, 0x36
        /*0052*/ 	.short	(.L_298 - .L_297)
.L_297:
        /*0054*/ 	.word	0x00000008
.L_298:


//--------------------- .nv.info._ZN7cutlass13device_kernelIN5flash19enable_sm80_to_sm89INS1_16FlashAttnFwdSm80INS1_25CollectiveMainloopFwdSm80ILi4ELi1ELb0EN4cute5tupleIJNS5_1CILi128EEENS7_ILi64EEENS7_ILi96EEEEEELi96ENS_6half_tEfNS_4arch4Sm80ELb1ELb0ELb0ELb0ELb0ELb0ELb1ELb0EEENS1_21CollectiveEpilogueFwdINS6_IJS8_SA_S9_EEENS6_IJNS7_ILi1EEESI_SI_EEESC_SE_Li128ELb0ELb1ELb0ELb0EEENS1_30DynamicPersistentTileSchedulerILi128ELi128ELb0ELb1ELb0EEEEEEEEEvNT_6ParamsE --------------------------
	.section	.nv.info._ZN7cutlass13device_kernelIN5flash19enable_sm80_to_sm89INS1_16FlashAttnFwdSm80INS1_25CollectiveMainloopFwdSm80ILi4ELi1ELb0EN4cute5tupleIJNS5_1CILi128EEENS7_ILi64EEENS7_ILi96EEEEEELi96ENS_6half_tEfNS_4arch4Sm80ELb1ELb0ELb0ELb0ELb0ELb0ELb1ELb0EEENS1_21CollectiveEpilogueFwdINS6_IJS8_SA_S9_EEENS6_IJNS7_ILi1EEESI_SI_EEESC_SE_Li128ELb0ELb1ELb0ELb0EEENS1_30DynamicPersistentTileSchedulerILi128ELi128ELb0ELb1ELb0EEEEEEEEEvNT_6ParamsE,"",@"SHT_CUDA_INFO"
	.sectionflags	@""
	.align	4


	//----- nvinfo : EIATTR_CUDA_API_VERSION
	.align		4
        /*0000*/ 	.byte	0x04, 0x37
        /*0002*/ 	.short	(.L_300 - .L_299)
.L_299:
        /*0004*/ 	.word	0x00000082


	//----- nvinfo : EIATTR_KPARAM_INFO
	.align		4
.L_300:
        /*0008*/ 	.byte	0x04, 0x17
        /*000a*/ 	.short	(.L_302 - .L_301)
.L_301:
        /*000c*/ 	.word	0x00000000
        /*0010*/ 	.short	0x0000
        /*0012*/ 	.short	0x0000
        /*0014*/ 	.byte	0x00, 0xf0, 0xa1, 0x10


	//----- nvinfo : EIATTR_SPARSE_MMA_MASK
	.align		4
.L_302:
        /*0018*/ 	.byte	0x03, 0x50
        /*001a*/ 	.short	0x0000


	//----- nvinfo : EIATTR_MAXREG_COUNT
	.align		4
        /*001c*/ 	.byte	0x03, 0x1b
        /*001e*/ 	.short	0x00ff


	//----- nvinfo : EIATTR_MERCURY_ISA_VERSION
	.align		4
        /*0020*/ 	.byte	0x03, 0x5f
        /*0022*/ 	.short	0x0101


	//----- nvinfo : EIATTR_VRC_CTA_INIT_COUNT
	.align		4
        /*0024*/ 	.byte	0x02, 0x4a
	.zero		1
	.zero		1


	//----- nvinfo : EIATTR_EXIT_INSTR_OFFSETS
	.align		4
        /*0028*/ 	.byte	0x04, 0x1c
        /*002a*/ 	.short	(.L_304 - .L_303)


	//   ....[0]....
.L_303:
        /*002c*/ 	.word	0x00000010


	//----- nvinfo : EIATTR_MAX_THREADS
	.align		4
.L_304:
        /*0030*/ 	.byte	0x04, 0x05
        /*0032*/ 	.short	(.L_306 - .L_305)
.L_305:
        /*0034*/ 	.word	0x00000080
        /*0038*/ 	.word	0x00000001
        /*003c*/ 	.word	0x00000001


	//----- nvinfo : EIATTR_CBANK_PARAM_SIZE
	.align		4
.L_306:
        /*0040*/ 	.byte	0x03, 0x19
        /*0042*/ 	.short	0x0428


	//----- nvinfo : EIATTR_PARAM_CBANK
	.align		4
        /*0044*/ 	.byte	0x04, 0x0a
        /*0046*/ 	.short	(.L_308 - .L_307)
	.align		4
.L_307:
        /*0048*/ 	.word	index@(.nv.constant0._ZN7cutlass13device_kernelIN5flash19enable_sm80_to_sm89INS1_16FlashAttnFwdSm80INS1_25CollectiveMainloopFwdSm80ILi4ELi1ELb0EN4cute5tupleIJNS5_1CILi128EEENS7_ILi64EEENS7_ILi96EEEEEELi96ENS_6half_tEfNS_4arch4Sm80ELb1ELb0ELb0ELb0ELb0ELb0ELb1ELb0EEENS1_21CollectiveEpilogueFwdINS6_IJS8_SA_S9_EEENS6_IJNS7_ILi1EEESI_SI_EEESC_SE_Li128ELb0ELb1ELb0ELb0EEENS1_30DynamicPersistentTileSchedulerILi128ELi128ELb0ELb1ELb0EEEEEEEEEvNT_6ParamsE)
        /*004c*/ 	.short	0x0380
        /*004e*/ 	.short	0x0428


	//----- nvinfo : EIATTR_SW_WAR
	.align		4
.L_308:
        /*0050*/ 	.byte	0x04, 0x36
        /*0052*/ 	.short	(.L_310 - .L_309)
.L_309:
        /*0054*/ 	.word	0x00000008
.L_310:


//--------------------- .nv.info._ZN7cutlass13device_kernelIN5flash19enable_sm80_to_sm89INS1_16FlashAttnFwdSm80INS1_25CollectiveMainloopFwdSm80ILi4ELi1ELb0EN4cute5tupleIJNS5_1CILi128EEENS7_ILi64EEENS7_ILi96EEEEEELi96ENS_6half_tEfNS_4arch4Sm80ELb1ELb0ELb0ELb1ELb0ELb0ELb1ELb0EEENS1_21CollectiveEpilogueFwdINS6_IJS8_SA_S9_EEENS6_IJNS7_ILi1EEESI_SI_EEESC_SE_Li128ELb1ELb1ELb0ELb0EEENS1_19SingleTileSchedulerILb1ELb0ELb1ELi128EEEEEEEEEvNT_6ParamsE --------------------------
	.section	.nv.info._ZN7cutlass13device_kernelIN5flash19enable_sm80_to_sm89INS1_16FlashAttnFwdSm80INS1_25CollectiveMainloopFwdSm80ILi4ELi1ELb0EN4cute5tupleIJNS5_1CILi128EEENS7_ILi64EEENS7_ILi96EEEEEELi96ENS_6half_tEfNS_4arch4Sm80ELb1ELb0ELb0ELb1ELb0ELb0ELb1ELb0EEENS1_21CollectiveEpilogueFwdINS6_IJS8_SA_S9_EEENS6_IJNS7_ILi1EEESI_SI_EEESC_SE_Li128ELb1ELb1ELb0ELb0EEENS1_19SingleTileSchedulerILb1ELb0ELb1ELi128EEEEEEEEEvNT_6ParamsE,"",@"SHT_CUDA_INFO"
	.sectionflags	@""
	.align	4


	//----- nvinfo : EIATTR_CUDA_API_VERSION
	.align		4
        /*0000*/ 	.byte	0x04, 0x37
        /*0002*/ 	.short	(.L_312 - .L_311)
.L_311:
        /*0004*/ 	.word	0x00000082


	//----- nvinfo : EIATTR_KPARAM_INFO
	.align		4
.L_312:
        /*0008*/ 	.byte	0x04, 0x17
        /*000a*/ 	.short	(.L_314 - .L_313)
.L_313:
        /*000c*/ 	.word	0x00000000
        /*0010*/ 	.short	0x0000
        /*0012*/ 	.short	0x0000
        /*0014*/ 	.byte	0x00, 0xf0, 0x61, 0x10


	//----- nvinfo : EIATTR_SPARSE_MMA_MASK
	.align		4
.L_314:
        /*0018*/ 	.byte	0x03, 0x50
        /*001a*/ 	.short	0x0000


	//----- nvinfo : EIATTR_MAXREG_COUNT
	.align		4
        /*001c*/ 	.byte	0x03, 0x1b
        /*001e*/ 	.short	0x00ff


	//----- nvinfo : EIATTR_MERCURY_ISA_VERSION
	.align		4
        /*0020*/ 	.byte	0x03, 0x5f
        /*0022*/ 	.short	0x0101


	//----- nvinfo : EIATTR_VRC_CTA_INIT_COUNT
	.align		4
        /*0024*/ 	.byte	0x02, 0x4a
	.zero		1
	.zero		1


	//----- nvinfo : EIATTR_EXIT_INSTR_OFFSETS
	.align		4
        /*0028*/ 	.byte	0x04, 0x1c
        /*002a*/ 	.short	(.L_316 - .L_315)


	//   ....[0]....
.L_315:
        /*002c*/ 	.word	0x00000010


	//----- nvinfo : EIATTR_MAX_THREADS
	.align		4
.L_316:
        /*0030*/ 	.byte	0x04, 0x05
        /*0032*/ 	.short	(.L_318 - .L_317)
.L_317:
        /*0034*/ 	.word	0x00000080
        /*0038*/ 	.word	0x00000001
        /*003c*/ 	.word	0x00000001


	//----- nvinfo : EIATTR_CBANK_PARAM_SIZE
	.align		4
.L_318:
        /*0040*/ 	.byte	0x03, 0x19
        /*0042*/ 	.short	0x0418


	//----- nvinfo : EIATTR_PARAM_CBANK
	.align		4
        /*0044*/ 	.byte	0x04, 0x0a
        /*0046*/ 	.short	(.L_320 - .L_319)
	.align		4
.L_319:
        /*0048*/ 	.word	index@(.nv.constant0._ZN7cutlass13device_kernelIN5flash19enable_sm80_to_sm89INS1_16FlashAttnFwdSm80INS1_25CollectiveMainloopFwdSm80ILi4ELi1ELb0EN4cute5tupleIJNS5_1CILi128EEENS7_ILi64EEENS7_ILi96EEEEEELi96ENS_6half_tEfNS_4arch4Sm80ELb1ELb0ELb0ELb1ELb0ELb0ELb1ELb0EEENS1_21CollectiveEpilogueFwdINS6_IJS8_SA_S9_EEENS6_IJNS7_ILi1EEESI_SI_EEESC_SE_Li128ELb1ELb1ELb0ELb0EEENS1_19SingleTileSchedulerILb1ELb0ELb1ELi128EEEEEEEEEvNT_6ParamsE)
        /*004c*/ 	.short	0x0380
        /*004e*/ 	.short	0x0418


	//----- nvinfo : EIATTR_SW_WAR
	.align		4
.L_320:
        /*0050*/ 	.byte	0x04, 0x36
        /*0052*/ 	.short	(.L_322 - .L_321)
.L_321:
        /*0054*/ 	.word	0x00000008
.L_322:


//--------------------- .nv.info._ZN7cutlass13device_kernelIN5flash19enable_sm80_to_sm89INS1_16FlashAttnFwdSm80INS1_25CollectiveMainloopFwdSm80ILi4ELi1ELb0EN4cute5tupleIJNS5_1CILi128EEENS7_ILi64EEENS7_ILi96EEEEEELi96ENS_6half_tEfNS_4arch4Sm80ELb1ELb0ELb0ELb1ELb0ELb1ELb1ELb0EEENS1_21CollectiveEpilogueFwdINS6_IJS8_SA_S9_EEENS6_IJNS7_ILi1EEESI_SI_EEESC_SE_Li128ELb1ELb1ELb0ELb0EEENS1_19SingleTileSchedulerILb1ELb0ELb1ELi128EEEEEEEEEvNT_6ParamsE --------------------------
	.section	.nv.info._ZN7cutlass13device_kernelIN5flash19enable_sm80_to_sm89INS1_16FlashAttnFwdSm80INS1_25CollectiveMainloopFwdSm80ILi4ELi1ELb0EN4cute5tupleIJNS5_1CILi128EEENS7_ILi64EEENS7_ILi96EEEEEELi96ENS_6half_tEfNS_4arch4Sm80ELb1ELb0ELb0ELb1ELb0ELb1ELb1ELb0EEENS1_21CollectiveEpilogueFwdINS6_IJS8_SA_S9_EEENS6_IJNS7_ILi1EEESI_SI_EEESC_SE_Li128ELb1ELb1ELb0ELb0EEENS1_19SingleTileSchedulerILb1ELb0ELb1ELi128EEEEEEEEEvNT_6ParamsE,"",@"SHT_CUDA_INFO"
	.sectionflags	@""
	.align	4


	//----- nvinfo : EIATTR_CUDA_API_VERSION
	.align		4
        /*0000*/ 	.byte	0x04, 0x37
        /*0002*/ 	.short	(.L_324 - .L_323)
.L_323:
        /*0004*/ 	.word	0x00000082


	//----- nvinfo : EIATTR_KPARAM_INFO
	.align		4
.L_324:
        /*0008*/ 	.byte	0x04, 0x17
        /*000a*/ 	.short	(.L_326 - .L_325)
.L_325:
        /*000c*/ 	.word	0x00000000
        /*0010*/ 	.short	0x0000
        /*0012*/ 	.short	0x0000
        /*0014*/ 	.byte	0x00, 0xf0, 0x61, 0x10


	//----- nvinfo : EIATTR_SPARSE_MMA_MASK
	.align		4
.L_326:
        /*0018*/ 	.byte	0x03, 0x50
        /*001a*/ 	.short	0x0000


	//----- nvinfo : EIATTR_MAXREG_COUNT
	.align		4
        /*001c*/ 	.byte	0x03, 0x1b
        /*001e*/ 	.short	0x00ff


	//----- nvinfo : EIATTR_MERCURY_ISA_VERSION
	.align		4
        /*0020*/ 	.byte	0x03, 0x5f
        /*0022*/ 	.short	0x0101


	//----- nvinfo : EIATTR_VRC_CTA_INIT_COUNT
	.align		4
        /*0024*/ 	.byte	0x02, 0x4a
	.zero		1
	.zero		1


	//----- nvinfo : EIATTR_EXIT_INSTR_OFFSETS
	.align		4
        /*0028*/ 	.byte	0x04, 0x1c
        /*002a*/ 	.short	(.L_328 - .L_327)


	//   ....[0]....
.L_327:
        /*002c*/ 	.word	0x00000010


	//----- nvinfo : EIATTR_MAX_THREADS
	.align		4
.L_328:
        /*0030*/ 	.byte	0x04, 0x05
        /*0032*/ 	.short	(.L_330 - .L_329)
.L_329:
        /*0034*/ 	.word	0x00000080
        /*0038*/ 	.word	0x00000001
        /*003c*/ 	.word	0x00000001


	//----- nvinfo : EIATTR_CBANK_PARAM_SIZE
	.align		4
.L_330:
        /*0040*/ 	.byte	0x03, 0x19
        /*0042*/ 	.short	0x0418


	//----- nvinfo : EIATTR_PARAM_CBANK
	.align		4
        /*0044*/ 	.byte	0x04, 0x0a
        /*0046*/ 	.short	(.L_332 - .L_331)
	.align		4
.L_331:
        /*0048*/ 	.word	index@(.nv.constant0._ZN7cutlass13device_kernelIN5flash19enable_sm80_to_sm89INS1_16FlashAttnFwdSm80INS1_25CollectiveMainloopFwdSm80ILi4ELi1ELb0EN4cute5tupleIJNS5_1CILi128EEENS7_ILi64EEENS7_ILi96EEEEEELi96ENS_6half_tEfNS_4arch4Sm80ELb1ELb0ELb0ELb1ELb0ELb1ELb1ELb0EEENS1_21CollectiveEpilogueFwdINS6_IJS8_SA_S9_EEENS6_IJNS7_ILi1EEESI_SI_EEESC_SE_Li128ELb1ELb1ELb0ELb0EEENS1_19SingleTileSchedulerILb1ELb0ELb1ELi128EEEEEEEEEvNT_6ParamsE)
        /*004c*/ 	.short	0x0380
        /*004e*/ 	.short	0x0418


	//----- nvinfo : EIATTR_SW_WAR
	.align		4
.L_332:
        /*0050*/ 	.byte	0x04, 0x36
        /*0052*/ 	.short	(.L_334 - .L_333)
.L_333:
        /*0054*/ 	.word	0x00000008
.L_334:


//--------------------- .nv.callgraph             --------------------------
	.section	.nv.callgraph,"",@"SHT_CUDA_CALLGRAPH"
	.align	4
	.sectionentsize	8
	.align		4
        /*0000*/ 	.word	0x00000000
	.align		4
        /*0004*/ 	.word	0xffffffff
	.align		4
        /*0008*/ 	.word	0x00000000
	.align		4
        /*000c*/ 	.word	0xfffffffe
	.align		4
        /*0010*/ 	.word	0x00000000
	.align		4
        /*0014*/ 	.word	0xfffffffd
	.align		4
        /*0018*/ 	.word	0x00000000
	.align		4
        /*001c*/ 	.word	0xfffffffc


//--------------------- .nv.constant4             --------------------------
	.section	.nv.constant4,"a",@progbits
	.align	8
	.align		8
.nv.constant4:
        /*0000*/ 	.dword	_ZN76_INTERNAL_5b947126_40_flash_fwd_hdim96_fp16_softcapall_sm80_cu_f3e6f9ee_37354cuda3std3__45__cpo5beginE
	.align		8
        /*0008*/ 	.dword	_ZN76_INTERNAL_5b947126_40_flash_fwd_hdim96_fp16_softcapall_sm80_cu_f3e6f9ee_37354cuda3std3__45__cpo3endE
	.align		8
        /*0010*/ 	.dword	_ZN76_INTERNAL_5b947126_40_flash_fwd_hdim96_fp16_softcapall_sm80_cu_f3e6f9ee_37354cuda3std3__45__cpo6cbeginE
	.align		8
        /*0018*/ 	.dword	_ZN76_INTERNAL_5b947126_40_flash_fwd_hdim96_fp16_softcapall_sm80_cu_f3e6f9ee_37354cuda3std3__45__cpo4cendE
	.align		8
        /*0020*/ 	.dword	_ZN76_INTERNAL_5b947126_40_flash_fwd_hdim96_fp16_softcapall_sm80_cu_f3e6f9ee_37354cuda3std3__478_GLOBAL__N__5b947126_40_flash_fwd_hdim96_fp16_softcapall_sm80_cu_f3e6f9ee_37356ignoreE
	.align		8
        /*0028*/ 	.dword	_ZN76_INTERNAL_5b947126_40_flash_fwd_hdim96_fp16_softcapall_sm80_cu_f3e6f9ee_37354cuda3std3__419piecewise_constructE
	.align		8
        /*0030*/ 	.dword	_ZN76_INTERNAL_5b947126_40_flash_fwd_hdim96_fp16_softcapall_sm80_cu_f3e6f9ee_37354cuda3std3__48in_placeE
	.align		8
        /*0038*/ 	.dword	_ZN76_INTERNAL_5b947126_40_flash_fwd_hdim96_fp16_softcapall_sm80_cu_f3e6f9ee_37354cuda3std6ranges3__45__cpo4swapE
	.align		8
        /*0040*/ 	.dword	_ZN76_INTERNAL_5b947126_40_flash_fwd_hdim96_fp16_softcapall_sm80_cu_f3e6f9ee_37354cuda3std6ranges3__45__cpo9iter_moveE
	.align		8
        /*0048*/ 	.dword	_ZN76_INTERNAL_5b947126_40_flash_fwd_hdim96_fp16_softcapall_sm80_cu_f3e6f9ee_37354cute7productE
	.align		8
        /*0050*/ 	.dword	_ZN76_INTERNAL_5b947126_40_flash_fwd_hdim96_fp16_softcapall_sm80_cu_f3e6f9ee_37354cute1_E


//--------------------- .text._ZN7cutlass13device_kernelIN5flash19enable_sm80_to_sm89INS1_16FlashAttnFwdSm80INS1_25CollectiveMainloopFwdSm80ILi4ELi1ELb0EN4cute5tupleIJNS5_1CILi128EEENS7_ILi64EEENS7_ILi96EEEEEELi96ENS_6half_tEfNS_4arch4Sm80ELb0ELb0ELb1ELb0ELb0ELb0ELb1ELb0EEENS1_21CollectiveEpilogueFwdINS6_IJS8_SA_S9_EEENS6_IJNS7_ILi1EEESI_SI_EEESC_SE_Li128ELb0ELb1ELb0ELb0EEENS1_19SingleTileSchedulerILb0ELb0ELb1ELi128EEEEEEEEEvNT_6ParamsE --------------------------
	.section	.text._ZN7cutlass13device_kernelIN5flash19enable_sm80_to_sm89INS1_16FlashAttnFwdSm80INS1_25CollectiveMainloopFwdSm80ILi4ELi1ELb0EN4cute5tupleIJNS5_1CILi128EEENS7_ILi64EEENS7_ILi96EEEEEELi96ENS_6half_tEfNS_4arch4Sm80ELb0ELb0ELb1ELb0ELb0ELb0ELb1ELb0EEENS1_21CollectiveEpilogueFwdINS6_IJS8_SA_S9_EEENS6_IJNS7_ILi1EEESI_SI_EEESC_SE_Li128ELb0ELb1ELb0ELb0EEENS1_19SingleTileSchedulerILb0ELb0ELb1ELi128EEEEEEEEEvNT_6ParamsE,"ax",@progbits
	.align	128
.text._ZN7cutlass13device_kernelIN5flash19enable_sm80_to_sm89INS1_16FlashAttnFwdSm80INS1_25CollectiveMainloopFwdSm80ILi4ELi1ELb0EN4cute5tupleIJNS5_1CILi128EEENS7_ILi64EEENS7_ILi96EEEEEELi96ENS_6half_tEfNS_4arch4Sm80ELb0ELb0ELb1ELb0ELb0ELb0ELb1ELb0EEENS1_21CollectiveEpilogueFwdINS6_IJS8_SA_S9_EEENS6_IJNS7_ILi1EEESI_SI_EEESC_SE_Li128ELb0ELb1ELb0ELb0EEENS1_19SingleTileSchedulerILb0ELb0ELb1ELi128EEEEEEEEEvNT_6ParamsE:
        .type           _ZN7cutlass13device_kernelIN5flash19enable_sm80_to_sm89INS1_16FlashAttnFwdSm80INS1_25CollectiveMainloopFwdSm80ILi4ELi1ELb0EN4cute5tupleIJNS5_1CILi128EEENS7_ILi64EEENS7_ILi96EEEEEELi96ENS_6half_tEfNS_4arch4Sm80ELb0ELb0ELb1ELb0ELb0ELb0ELb1ELb0EEENS1_21CollectiveEpilogueFwdINS6_IJS8_SA_S9_EEENS6_IJNS7_ILi1EEESI_SI_EEESC_SE_Li128ELb0ELb1ELb0ELb0EEENS1_19SingleTileSchedulerILb0ELb0ELb1ELi128EEEEEEEEEvNT_6ParamsE,@function
        .size           _ZN7cutlass13device_kernelIN5flash19enable_sm80_to_sm89INS1_16FlashAttnFwdSm80INS1_25CollectiveMainloopFwdSm80ILi4ELi1ELb0EN4cute5tupleIJNS5_1CILi128EEENS7_ILi64EEENS7_ILi96EEEEEELi96ENS_6half_tEfNS_4arch4Sm80ELb0ELb0ELb1ELb0ELb0ELb0ELb1ELb0EEENS1_21CollectiveEpilogueFwdINS6_IJS8_SA_S9_EEENS6_IJNS7_ILi1EEESI_SI_EEESC_SE_Li128ELb0ELb1ELb0ELb0EEENS1_19SingleTileSchedulerILb0ELb0ELb1ELi128EEEEEEEEEvNT_6ParamsE,(.L_x_18 - _ZN7cutlass13device_kernelIN5flash19enable_sm80_to_sm89INS1_16FlashAttnFwdSm80INS1_25CollectiveMainloopFwdSm80ILi4ELi1ELb0EN4cute5tupleIJNS5_1CILi128EEENS7_ILi64EEENS7_ILi96EEEEEELi96ENS_6half_tEfNS_4arch4Sm80ELb0ELb0ELb1ELb0ELb0ELb0ELb1ELb0EEENS1_21CollectiveEpilogueFwdINS6_IJS8_SA_S9_EEENS6_IJNS7_ILi1EEESI_SI_EEESC_SE_Li128ELb0ELb1ELb0ELb0EEENS1_19SingleTileSchedulerILb0ELb0ELb1ELi128EEEEEEEEEvNT_6ParamsE)
        .other          _ZN7cutlass13device_kernelIN5flash19enable_sm80_to_sm89INS1_16FlashAttnFwdSm80INS1_25CollectiveMainloopFwdSm80ILi4ELi1ELb0EN4cute5tupleIJNS5_1CILi128EEENS7_ILi64EEENS7_ILi96EEEEEELi96ENS_6half_tEfNS_4arch4Sm80ELb0ELb0ELb1ELb0ELb0ELb0ELb1ELb0EEENS1_21CollectiveEpilogueFwdINS6_IJS8_SA_S9_EEENS6_IJNS7_ILi1EEESI_SI_EEESC_SE_Li128ELb0ELb1ELb0ELb0EEENS1_19SingleTileSchedulerILb0ELb0ELb1ELi128EEEEEEEEEvNT_6ParamsE,@"STO_CUDA_ENTRY STV_DEFAULT"
_ZN7cutlass13device_kernelIN5flash19enable_sm80_to_sm89INS1_16FlashAttnFwdSm80INS1_25CollectiveMainloopFwdSm80ILi4ELi1ELb0EN4cute5tupleIJNS5_1CILi128EEENS7_ILi64EEENS7_ILi96EEEEEELi96ENS_6half_tEfNS_4arch4Sm80ELb0ELb0ELb1ELb0ELb0ELb0ELb1ELb0EEENS1_21CollectiveEpilogueFwdINS6_IJS8_SA_S9_EEENS6_IJNS7_ILi1EEESI_SI_EEESC_SE_Li128ELb0ELb1ELb0ELb0EEENS1_19SingleTileSchedulerILb0ELb0ELb1ELi128EEEEEEEEEvNT_6ParamsE:
[----:B------:R-:W-:Y:S01]  /*0000*/  LDC R1, c[0x0][0x37c] ;  /* 0x0000df00ff017b82 */ /* 0x000fe20000000800 */
[----:B------:R-:W-:Y:S05]  /*0010*/  EXIT ;  /* 0x000000000000794d */ /* 0x000fea0003800000 */
.L_x_0:
[----:B------:R-:W-:-:S00]  /*0020*/  BRA `(.L_x_0) ;  /* 0xfffffffc00fc7947 */ /* 0x000fc0000383ffff */
[----:B------:R-:W-:-:S00]  /*0030*/  NOP ;  /* 0x0000000000007918 */ /* 0x000fc00000000000 */
        /* <DEDUP_REMOVED lines=12> */
.L_x_18:


//--------------------- .text._ZN7cutlass13device_kernelIN5flash19enable_sm80_to_sm89INS1_16FlashAttnFwdSm80INS1_25CollectiveMainloopFwdSm80ILi4ELi1ELb0EN4cute5tupleIJNS5_1CILi128EEENS7_ILi64EEENS7_ILi96EEEEEELi96ENS_6half_tEfNS_4arch4Sm80ELb0ELb0ELb1ELb1ELb0ELb0ELb1ELb0EEENS1_21CollectiveEpilogueFwdINS6_IJS8_SA_S9_EEENS6_IJNS7_ILi1EEESI_SI_EEESC_SE_Li128ELb1ELb1ELb0ELb0EEENS1_19SingleTileSchedulerILb1ELb0ELb1ELi128EEEEEEEEEvNT_6ParamsE --------------------------
	.section	.text._ZN7cutlass13device_kernelIN5flash19enable_sm80_to_sm89INS1_16FlashAttnFwdSm80INS1_25CollectiveMainloopFwdSm80ILi4ELi1ELb0EN4cute5tupleIJNS5_1CILi128EEENS7_ILi64EEENS7_ILi96EEEEEELi96ENS_6half_tEfNS_4arch4Sm80ELb0ELb0ELb1ELb1ELb0ELb0ELb1ELb0EEENS1_21CollectiveEpilogueFwdINS6_IJS8_SA_S9_EEENS6_IJNS7_ILi1EEESI_SI_EEESC_SE_Li128ELb1ELb1ELb0ELb0EEENS1_19SingleTileSchedulerILb1ELb0ELb1ELi128EEEEEEEEEvNT_6ParamsE,"ax",@progbits
	.align	128
.text._ZN7cutlass13device_kernelIN5flash19enable_sm80_to_sm89INS1_16FlashAttnFwdSm80INS1_25CollectiveMainloopFwdSm80ILi4ELi1ELb0EN4cute5tupleIJNS5_1CILi128EEENS7_ILi64EEENS7_ILi96EEEEEELi96ENS_6half_tEfNS_4arch4Sm80ELb0ELb0ELb1ELb1ELb0ELb0ELb1ELb0EEENS1_21CollectiveEpilogueFwdINS6_IJS8_SA_S9_EEENS6_IJNS7_ILi1EEESI_SI_EEESC_SE_Li128ELb1ELb1ELb0ELb0EEENS1_19SingleTileSchedulerILb1ELb0ELb1ELi128EEEEEEEEEvNT_6ParamsE:
        .type           _ZN7cutlass13device_kernelIN5flash19enable_sm80_to_sm89INS1_16FlashAttnFwdSm80INS1_25CollectiveMainloopFwdSm80ILi4ELi1ELb0EN4cute5tupleIJNS5_1CILi128EEENS7_ILi64EEENS7_ILi96EEEEEELi96ENS_6half_tEfNS_4arch4Sm80ELb0ELb0ELb1ELb1ELb0ELb0ELb1ELb0EEENS1_21CollectiveEpilogueFwdINS6_IJS8_SA_S9_EEENS6_IJNS7_ILi1EEESI_SI_EEESC_SE_Li128ELb1ELb1ELb0ELb0EEENS1_19SingleTileSchedulerILb1ELb0ELb1ELi128EEEEEEEEEvNT_6ParamsE,@function
        .size           _ZN7cutlass13device_kernelIN5flash19enable_sm80_to_sm89INS1_16FlashAttnFwdSm80INS1_25CollectiveMainloopFwdSm80ILi4ELi1ELb0EN4cute5tupleIJNS5_1CILi128EEENS7_ILi64EEENS7_ILi96EEEEEELi96ENS_6half_tEfNS_4arch4Sm80ELb0ELb0ELb1ELb1ELb0ELb0ELb1ELb0EEENS1_21CollectiveEpilogueFwdINS6_IJS8_SA_S9_EEENS6_IJNS7_ILi1EEESI_SI_EEESC_SE_Li128ELb1ELb1ELb0ELb0EEENS1_19SingleTileSchedulerILb1ELb0ELb1ELi128EEEEEEEEEvNT_6ParamsE,(.L_x_19 - _ZN7cutlass13device_kernelIN5flash19enable_sm80_to_sm89INS1_16FlashAttnFwdSm80INS1_25CollectiveMainloopFwdSm80ILi4ELi1ELb0EN4cute5tupleIJNS5_1CILi128EEENS7_ILi64EEENS7_ILi96EEEEEELi96ENS_6half_tEfNS_4arch4Sm80ELb0ELb0ELb1ELb1ELb0ELb0ELb1ELb0EEENS1_21CollectiveEpilogueFwdINS6_IJS8_SA_S9_EEENS6_IJNS7_ILi1EEESI_SI_EEESC_SE_Li128ELb1ELb1ELb0ELb0EEENS1_19SingleTileSchedulerILb1ELb0ELb1ELi128EEEEEEEEEvNT_6ParamsE)
        .other          _ZN7cutlass13device_kernelIN5flash19enable_sm80_to_sm89INS1_16FlashAttnFwdSm80INS1_25CollectiveMainloopFwdSm80ILi4ELi1ELb0EN4cute5tupleIJNS5_1CILi128EEENS7_ILi64EEENS7_ILi96EEEEEELi96ENS_6half_tEfNS_4arch4Sm80ELb0ELb0ELb1ELb1ELb0ELb0ELb1ELb0EEENS1_21CollectiveEpilogueFwdINS6_IJS8_SA_S9_EEENS6_IJNS7_ILi1EEESI_SI_EEESC_SE_Li128ELb1ELb1ELb0ELb0EEENS1_19SingleTileSchedulerILb1ELb0ELb1ELi128EEEEEEEEEvNT_6ParamsE,@"STO_CUDA_ENTRY STV_DEFAULT"
_ZN7cutlass13device_kernelIN5flash19enable_sm80_to_sm89INS1_16FlashAttnFwdSm80INS1_25CollectiveMainloopFwdSm80ILi4ELi1ELb0EN4cute5tupleIJNS5_1CILi128EEENS7_ILi64EEENS7_ILi96EEEEEELi96ENS_6half_tEfNS_4arch4Sm80ELb0ELb0ELb1ELb1ELb0ELb0ELb1ELb0EEENS1_21CollectiveEpilogueFwdINS6_IJS8_SA_S9_EEENS6_IJNS7_ILi1EEESI_SI_EEESC_SE_Li128ELb1ELb1ELb0ELb0EEENS1_19SingleTileSchedulerILb1ELb0ELb1ELi128EEEEEEEEEvNT_6ParamsE:
[----:B------:R-:W-:Y:S01]  /*0000*/  LDC R1, c[0x0][0x37c] ;  /* 0x0000df00ff017b82 */ /* 0x000fe20000000800 */
[----:B------:R-:W-:Y:S05]  /*0010*/  EXIT ;  /* 0x000000000000794d */ /* 0x000fea0003800000 */
.L_x_1:
        /* <DEDUP_REMOVED lines=14> */
.L_x_19:


//--------------------- .text._ZN7cutlass13device_kernelIN5flash19enable_sm80_to_sm89INS1_16FlashAttnFwdSm80INS1_25CollectiveMainloopFwdSm80ILi4ELi1ELb0EN4cute5tupleIJNS5_1CILi128EEENS7_ILi64EEENS7_ILi96EEEEEELi96ENS_6half_tEfNS_4arch4Sm80ELb0ELb0ELb1ELb1ELb0ELb1ELb1ELb0EEENS1_21CollectiveEpilogueFwdINS6_IJS8_SA_S9_EEENS6_IJNS7_ILi1EEESI_SI_EEESC_SE_Li128ELb1ELb1ELb0ELb0EEENS1_19SingleTileSchedulerILb1ELb0ELb1ELi128EEEEEEEEEvNT_6ParamsE --------------------------
	.section	.text._ZN7cutlass13device_kernelIN5flash19enable_sm80_to_sm89INS1_16FlashAttnFwdSm80INS1_25CollectiveMainloopFwdSm80ILi4ELi1ELb0EN4cute5tupleIJNS5_1CILi128EEENS7_ILi64EEENS7_ILi96EEEEEELi96ENS_6half_tEfNS_4arch4Sm80ELb0ELb0ELb1ELb1ELb0ELb1ELb1ELb0EEENS1_21CollectiveEpilogueFwdINS6_IJS8_SA_S9_EEENS6_IJNS7_ILi1EEESI_SI_EEESC_SE_Li128ELb1ELb1ELb0ELb0EEENS1_19SingleTileSchedulerILb1ELb0ELb1ELi128EEEEEEEEEvNT_6ParamsE,"ax",@progbits
	.align	128
.text._ZN7cutlass13device_kernelIN5flash19enable_sm80_to_sm89INS1_16FlashAttnFwdSm80INS1_25CollectiveMainloopFwdSm80ILi4ELi1ELb0EN4cute5tupleIJNS5_1CILi128EEENS7_ILi64EEENS7_ILi96EEEEEELi96ENS_6half_tEfNS_4arch4Sm80ELb0ELb0ELb1ELb1ELb0ELb1ELb1ELb0EEENS1_21CollectiveEpilogueFwdINS6_IJS8_SA_S9_EEENS6_IJNS7_ILi1EEESI_SI_EEESC_SE_Li128ELb1ELb1ELb0ELb0EEENS1_19SingleTileSchedulerILb1ELb0ELb1ELi128EEEEEEEEEvNT_6ParamsE:
        .type           _ZN7cutlass13device_kernelIN5flash19enable_sm80_to_sm89INS1_16FlashAttnFwdSm80INS1_25CollectiveMainloopFwdSm80ILi4ELi1ELb0EN4cute5tupleIJNS5_1CILi128EEENS7_ILi64EEENS7_ILi96EEEEEELi96ENS_6half_tEfNS_4arch4Sm80ELb0ELb0ELb1ELb1ELb0ELb1ELb1ELb0EEENS1_21CollectiveEpilogueFwdINS6_IJS8_SA_S9_EEENS6_IJNS7_ILi1EEESI_SI_EEESC_SE_Li128ELb1ELb1ELb0ELb0EEENS1_19SingleTileSchedulerILb1ELb0ELb1ELi128EEEEEEEEEvNT_6ParamsE,@function
        .size           _ZN7cutlass13device_kernelIN5flash19enable_sm80_to_sm89INS1_16FlashAttnFwdSm80INS1_25CollectiveMainloopFwdSm80ILi4ELi1ELb0EN4cute5tupleIJNS5_1CILi128EEENS7_ILi64EEENS7_ILi96EEEEEELi96ENS_6half_tEfNS_4arch4Sm80ELb0ELb0ELb1ELb1ELb0ELb1ELb1ELb0EEENS1_21CollectiveEpilogueFwdINS6_IJS8_SA_S9_EEENS6_IJNS7_ILi1EEESI_SI_EEESC_SE_Li128ELb1ELb1ELb0ELb0EEENS1_19SingleTileSchedulerILb1ELb0ELb1ELi128EEEEEEEEEvNT_6ParamsE,(.L_x_20 - _ZN7cutlass13device_kernelIN5flash19enable_sm80_to_sm89INS1_16FlashAttnFwdSm80INS1_25CollectiveMainloopFwdSm80ILi4ELi1ELb0EN4cute5tupleIJNS5_1CILi128EEENS7_ILi64EEENS7_ILi96EEEEEELi96ENS_6half_tEfNS_4arch4Sm80ELb0ELb0ELb1ELb1ELb0ELb1ELb1ELb0EEENS1_21CollectiveEpilogueFwdINS6_IJS8_SA_S9_EEENS6_IJNS7_ILi1EEESI_SI_EEESC_SE_Li128ELb1ELb1ELb0ELb0EEENS1_19SingleTileSchedulerILb1ELb0ELb1ELi128EEEEEEEEEvNT_6ParamsE)
        .other          _ZN7cutlass13device_kernelIN5flash19enable_sm80_to_sm89INS1_16FlashAttnFwdSm80INS1_25CollectiveMainloopFwdSm80ILi4ELi1ELb0EN4cute5tupleIJNS5_1CILi128EEENS7_ILi64EEENS7_ILi96EEEEEELi96ENS_6half_tEfNS_4arch4Sm80ELb0ELb0ELb1ELb1ELb0ELb1ELb1ELb0EEENS1_21CollectiveEpilogueFwdINS6_IJS8_SA_S9_EEENS6_IJNS7_ILi1EEESI_SI_EEESC_SE_Li128ELb1ELb1ELb0ELb0EEENS1_19SingleTileSchedulerILb1ELb0ELb1ELi128EEEEEEEEEvNT_6ParamsE,@"STO_CUDA_ENTRY STV_DEFAULT"
_ZN7cutlass13device_kernelIN5flash19enable_sm80_to_sm89INS1_16FlashAttnFwdSm80INS1_25CollectiveMainloopFwdSm80ILi4ELi1ELb0EN4cute5tupleIJNS5_1CILi128EEENS7_ILi64EEENS7_ILi96EEEEEELi96ENS_6half_tEfNS_4arch4Sm80ELb0ELb0ELb1ELb1ELb0ELb1ELb1ELb0EEENS1_21CollectiveEpilogueFwdINS6_IJS8_SA_S9_EEENS6_IJNS7_ILi1EEESI_SI_EEESC_SE_Li128ELb1ELb1ELb0ELb0EEENS1_19SingleTileSchedulerILb1ELb0ELb1ELi128EEEEEEEEEvNT_6ParamsE:
[----:B------:R-:W-:Y:S01]  /*0000*/  LDC R1, c[0x0][0x37c] ;  /* 0x0000df00ff017b82 */ /* 0x000fe20000000800 */
[----:B------:R-:W-:Y:S05]  /*0010*/  EXIT ;  /* 0x000000000000794d */ /* 0x000fea0003800000 */
.L_x_2:
        /* <DEDUP_REMOVED lines=14> */
.L_x_20:


//--------------------- .text._ZN7cutlass13device_kernelIN5flash19enable_sm80_to_sm89INS1_16FlashAttnFwdSm80INS1_25CollectiveMainloopFwdSm80ILi4ELi1ELb0EN4cute5tupleIJNS5_1CILi128EEENS7_ILi48EEENS7_ILi96EEEEEELi96ENS_6half_tEfNS_4arch4Sm80ELb0ELb1ELb1ELb0ELb0ELb0ELb1ELb0EEENS1_21CollectiveEpilogueFwdINS6_IJS8_SA_S9_EEENS6_IJNS7_ILi1EEESI_SI_EEESC_SE_Li128ELb0ELb1ELb0ELb0EEENS1_19SingleTileSchedulerILb0ELb0ELb1ELi128EEEEEEEEEvNT_6ParamsE --------------------------
	.section	.text._ZN7cutlass13device_kernelIN5flash19enable_sm80_to_sm89INS1_16FlashAttnFwdSm80INS1_25CollectiveMainloopFwdSm80ILi4ELi1ELb0EN4cute5tupleIJNS5_1CILi128EEENS7_ILi48EEENS7_ILi96EEEEEELi96ENS_6half_tEfNS_4arch4Sm80ELb0ELb1ELb1ELb0ELb0ELb0ELb1ELb0EEENS1_21CollectiveEpilogueFwdINS6_IJS8_SA_S9_EEENS6_IJNS7_ILi1EEESI_SI_EEESC_SE_Li128ELb0ELb1ELb0ELb0EEENS1_19SingleTileSchedulerILb0ELb0ELb1ELi128EEEEEEEEEvNT_6ParamsE,"ax",@progbits
	.align	128
.text._ZN7cutlass13device_kernelIN5flash19enable_sm80_to_sm89INS1_16FlashAttnFwdSm80INS1_25CollectiveMainloopFwdSm80ILi4ELi1ELb0EN4cute5tupleIJNS5_1CILi128EEENS7_ILi48EEENS7_ILi96EEEEEELi96ENS_6half_tEfNS_4arch4Sm80ELb0ELb1ELb1ELb0ELb0ELb0ELb1ELb0EEENS1_21CollectiveEpilogueFwdINS6_IJS8_SA_S9_EEENS6_IJNS7_ILi1EEESI_SI_EEESC_SE_Li128ELb0ELb1ELb0ELb0EEENS1_19SingleTileSchedulerILb0ELb0ELb1ELi128EEEEEEEEEvNT_6ParamsE:
        .type           _ZN7cutlass13device_kernelIN5flash19enable_sm80_to_sm89INS1_16FlashAttnFwdSm80INS1_25CollectiveMainloopFwdSm80ILi4ELi1ELb0EN4cute5tupleIJNS5_1CILi128EEENS7_ILi48EEENS7_ILi96EEEEEELi96ENS_6half_tEfNS_4arch4Sm80ELb0ELb1ELb1ELb0ELb0ELb0ELb1ELb0EEENS1_21CollectiveEpilogueFwdINS6_IJS8_SA_S9_EEENS6_IJNS7_ILi1EEESI_SI_EEESC_SE_Li128ELb0ELb1ELb0ELb0EEENS1_19SingleTileSchedulerILb0ELb0ELb1ELi128EEEEEEEEEvNT_6ParamsE,@function
        .size           _ZN7cutlass13device_kernelIN5flash19enable_sm80_to_sm89INS1_16FlashAttnFwdSm80INS1_25CollectiveMainloopFwdSm80ILi4ELi1ELb0EN4cute5tupleIJNS5_1CILi128EEENS7_ILi48EEENS7_ILi96EEEEEELi96ENS_6half_tEfNS_4arch4Sm80ELb0ELb1ELb1ELb0ELb0ELb0ELb1ELb0EEENS1_21CollectiveEpilogueFwdINS6_IJS8_SA_S9_EEENS6_IJNS7_ILi1EEESI_SI_EEESC_SE_Li128ELb0ELb1ELb0ELb0EEENS1_19SingleTileSchedulerILb0ELb0ELb1ELi128EEEEEEEEEvNT_6ParamsE,(.L_x_21 - _ZN7cutlass13device_kernelIN5flash19enable_sm80_to_sm89INS1_16FlashAttnFwdSm80INS1_25CollectiveMainloopFwdSm80ILi4ELi1ELb0EN4cute5tupleIJNS5_1CILi128EEENS7_ILi48EEENS7_ILi96EEEEEELi96ENS_6half_tEfNS_4arch4Sm80ELb0ELb1ELb1ELb0ELb0ELb0ELb1ELb0EEENS1_21CollectiveEpilogueFwdINS6_IJS8_SA_S9_EEENS6_IJNS7_ILi1EEESI_SI_EEESC_SE_Li128ELb0ELb1ELb0ELb0EEENS1_19SingleTileSchedulerILb0ELb0ELb1ELi128EEEEEEEEEvNT_6ParamsE)
        .other          _ZN7cutlass13device_kernelIN5flash19enable_sm80_to_sm89INS1_16FlashAttnFwdSm80INS1_25CollectiveMainloopFwdSm80ILi4ELi1ELb0EN4cute5tupleIJNS5_1CILi128EEENS7_ILi48EEENS7_ILi96EEEEEELi96ENS_6half_tEfNS_4arch4Sm80ELb0ELb1ELb1ELb0ELb0ELb0ELb1ELb0EEENS1_21CollectiveEpilogueFwdINS6_IJS8_SA_S9_EEENS6_IJNS7_ILi1EEESI_SI_EEESC_SE_Li128ELb0ELb1ELb0ELb0EEENS1_19SingleTileSchedulerILb0ELb0ELb1ELi128EEEEEEEEEvNT_6ParamsE,@"STO_CUDA_ENTRY STV_DEFAULT"
_ZN7cutlass13device_kernelIN5flash19enable_sm80_to_sm89INS1_16FlashAttnFwdSm80INS1_25CollectiveMainloopFwdSm80ILi4ELi1ELb0EN4cute5tupleIJNS5_1CILi128EEENS7_ILi48EEENS7_ILi96EEEEEELi96ENS_6half_tEfNS_4arch4Sm80ELb0ELb1ELb1ELb0ELb0ELb0ELb1ELb0EEENS1_21CollectiveEpilogueFwdINS6_IJS8_SA_S9_EEENS6_IJNS7_ILi1EEESI_SI_EEESC_SE_Li128ELb0ELb1ELb0ELb0EEENS1_19SingleTileSchedulerILb0ELb0ELb1ELi128EEEEEEEEEvNT_6ParamsE:
[----:B------:R-:W-:Y:S01]  /*0000*/  LDC R1, c[0x0][0x37c] ;  /* 0x0000df00ff017b82 */ /* 0x000fe20000000800 */
[----:B------:R-:W-:Y:S05]  /*0010*/  EXIT ;  /* 0x000000000000794d */ /* 0x000fea0003800000 */
.L_x_3:
        /* <DEDUP_REMOVED lines=14> */
.L_x_21:


//--------------------- .text._ZN7cutlass13device_kernelIN5flash19enable_sm80_to_sm89INS1_16FlashAttnFwdSm80INS1_25CollectiveMainloopFwdSm80ILi4ELi1ELb0EN4cute5tupleIJNS5_1CILi128EEENS7_ILi48EEENS7_ILi96EEEEEELi96ENS_6half_tEfNS_4arch4Sm80ELb0ELb1ELb1ELb1ELb0ELb0ELb1ELb0EEENS1_21CollectiveEpilogueFwdINS6_IJS8_SA_S9_EEENS6_IJNS7_ILi1EEESI_SI_EEESC_SE_Li128ELb1ELb1ELb0ELb0EEENS1_19SingleTileSchedulerILb1ELb0ELb1ELi128EEEEEEEEEvNT_6ParamsE --------------------------
	.section	.text._ZN7cutlass13device_kernelIN5flash19enable_sm80_to_sm89INS1_16FlashAttnFwdSm80INS1_25CollectiveMainloopFwdSm80ILi4ELi1ELb0EN4cute5tupleIJNS5_1CILi128EEENS7_ILi48EEENS7_ILi96EEEEEELi96ENS_6half_tEfNS_4arch4Sm80ELb0ELb1ELb1ELb1ELb0ELb0ELb1ELb0EEENS1_21CollectiveEpilogueFwdINS6_IJS8_SA_S9_EEENS6_IJNS7_ILi1EEESI_SI_EEESC_SE_Li128ELb1ELb1ELb0ELb0EEENS1_19SingleTileSchedulerILb1ELb0ELb1ELi128EEEEEEEEEvNT_6ParamsE,"ax",@progbits
	.align	128
.text._ZN7cutlass13device_kernelIN5flash19enable_sm80_to_sm89INS1_16FlashAttnFwdSm80INS1_25CollectiveMainloopFwdSm80ILi4ELi1ELb0EN4cute5tupleIJNS5_1CILi128EEENS7_ILi48EEENS7_ILi96EEEEEELi96ENS_6half_tEfNS_4arch4Sm80ELb0ELb1ELb1ELb1ELb0ELb0ELb1ELb0EEENS1_21CollectiveEpilogueFwdINS6_IJS8_SA_S9_EEENS6_IJNS7_ILi1EEESI_SI_EEESC_SE_Li128ELb1ELb1ELb0ELb0EEENS1_19SingleTileSchedulerILb1ELb0ELb1ELi128EEEEEEEEEvNT_6ParamsE:
        .type           _ZN7cutlass13device_kernelIN5flash19enable_sm80_to_sm89INS1_16FlashAttnFwdSm80INS1_25CollectiveMainloopFwdSm80ILi4ELi1ELb0EN4cute5tupleIJNS5_1CILi128EEENS7_ILi48EEENS7_ILi96EEEEEELi96ENS_6half_tEfNS_4arch4Sm80ELb0ELb1ELb1ELb1ELb0ELb0ELb1ELb0EEENS1_21CollectiveEpilogueFwdINS6_IJS8_SA_S9_EEENS6_IJNS7_ILi1EEESI_SI_EEESC_SE_Li128ELb1ELb1ELb0ELb0EEENS1_19SingleTileSchedulerILb1ELb0ELb1ELi128EEEEEEEEEvNT_6ParamsE,@function
        .size           _ZN7cutlass13device_kernelIN5flash19enable_sm80_to_sm89INS1_16FlashAttnFwdSm80INS1_25CollectiveMainloopFwdSm80ILi4ELi1ELb0EN4cute5tupleIJNS5_1CILi128EEENS7_ILi48EEENS7_ILi96EEEEEELi96ENS_6half_tEfNS_4arch4Sm80ELb0ELb1ELb1ELb1ELb0ELb0ELb1ELb0EEENS1_21CollectiveEpilogueFwdINS6_IJS8_SA_S9_EEENS6_IJNS7_ILi1EEESI_SI_EEESC_SE_Li128ELb1ELb1ELb0ELb0EEENS1_19SingleTileSchedulerILb1ELb0ELb1ELi128EEEEEEEEEvNT_6ParamsE,(.L_x_22 - _ZN7cutlass13device_kernelIN5flash19enable_sm80_to_sm89INS1_16FlashAttnFwdSm80INS1_25CollectiveMainloopFwdSm80ILi4ELi1ELb0EN4cute5tupleIJNS5_1CILi128EEENS7_ILi48EEENS7_ILi96EEEEEELi96ENS_6half_tEfNS_4arch4Sm80ELb0ELb1ELb1ELb1ELb0ELb0ELb1ELb0EEENS1_21CollectiveEpilogueFwdINS6_IJS8_SA_S9_EEENS6_IJNS7_ILi1EEESI_SI_EEESC_SE_Li128ELb1ELb1ELb0ELb0EEENS1_19SingleTileSchedulerILb1ELb0ELb1ELi128EEEEEEEEEvNT_6ParamsE)
        .other          _ZN7cutlass13device_kernelIN5flash19enable_sm80_to_sm89INS1_16FlashAttnFwdSm80INS1_25CollectiveMainloopFwdSm80ILi4ELi1ELb0EN4cute5tupleIJNS5_1CILi128EEENS7_ILi48EEENS7_ILi96EEEEEELi96ENS_6half_tEfNS_4arch4Sm80ELb0ELb1ELb1ELb1ELb0ELb0ELb1ELb0EEENS1_21CollectiveEpilogueFwdINS6_IJS8_SA_S9_EEENS6_IJNS7_ILi1EEESI_SI_EEESC_SE_Li128ELb1ELb1ELb0ELb0EEENS1_19SingleTileSchedulerILb1ELb0ELb1ELi128EEEEEEEEEvNT_6ParamsE,@"STO_CUDA_ENTRY STV_DEFAULT"
_ZN7cutlass13device_kernelIN5flash19enable_sm80_to_sm89INS1_16FlashAttnFwdSm80INS1_25CollectiveMainloopFwdSm80ILi4ELi1ELb0EN4cute5tupleIJNS5_1CILi128EEENS7_ILi48EEENS7_ILi96EEEEEELi96ENS_6half_tEfNS_4arch4Sm80ELb0ELb1ELb1ELb1ELb0ELb0ELb1ELb0EEENS1_21CollectiveEpilogueFwdINS6_IJS8_SA_S9_EEENS6_IJNS7_ILi1EEESI_SI_EEESC_SE_Li128ELb1ELb1ELb0ELb0EEENS1_19SingleTileSchedulerILb1ELb0ELb1ELi128EEEEEEEEEvNT_6ParamsE:
[----:B------:R-:W-:Y:S01]  /*0000*/  LDC R1, c[0x0][0x37c] ;  /* 0x0000df00ff017b82 */ /* 0x000fe20000000800 */
[----:B------:R-:W-:Y:S05]  /*0010*/  EXIT ;  /* 0x000000000000794d */ /* 0x000fea0003800000 */
.L_x_4:
        /* <DEDUP_REMOVED lines=14> */
.L_x_22:


//--------------------- .text._ZN7cutlass13device_kernelIN5flash19enable_sm80_to_sm89INS1_16FlashAttnFwdSm80INS1_25CollectiveMainloopFwdSm80ILi4ELi1ELb0EN4cute5tupleIJNS5_1CILi128EEENS7_ILi48EEENS7_ILi96EEEEEELi96ENS_6half_tEfNS_4arch4Sm80ELb0ELb1ELb1ELb1ELb0ELb1ELb1ELb0EEENS1_21CollectiveEpilogueFwdINS6_IJS8_SA_S9_EEENS6_IJNS7_ILi1EEESI_SI_EEESC_SE_Li128ELb1ELb1ELb0ELb0EEENS1_19SingleTileSchedulerILb1ELb0ELb1ELi128EEEEEEEEEvNT_6ParamsE --------------------------
	.section	.text._ZN7cutlass13device_kernelIN5flash19enable_sm80_to_sm89INS1_16FlashAttnFwdSm80INS1_25CollectiveMainloopFwdSm80ILi4ELi1ELb0EN4cute5tupleIJNS5_1CILi128EEENS7_ILi48EEENS7_ILi96EEEEEELi96ENS_6half_tEfNS_4arch4Sm80ELb0ELb1ELb1ELb1ELb0ELb1ELb1ELb0EEENS1_21CollectiveEpilogueFwdINS6_IJS8_SA_S9_EEENS6_IJNS7_ILi1EEESI_SI_EEESC_SE_Li128ELb1ELb1ELb0ELb0EEENS1_19SingleTileSchedulerILb1ELb0ELb1ELi128EEEEEEEEEvNT_6ParamsE,"ax",@progbits
	.align	128
.text._ZN7cutlass13device_kernelIN5flash19enable_sm80_to_sm89INS1_16FlashAttnFwdSm80INS1_25CollectiveMainloopFwdSm80ILi4ELi1ELb0EN4cute5tupleIJNS5_1CILi128EEENS7_ILi48EEENS7_ILi96EEEEEELi96ENS_6half_tEfNS_4arch4Sm80ELb0ELb1ELb1ELb1ELb0ELb1ELb1ELb0EEENS1_21CollectiveEpilogueFwdINS6_IJS8_SA_S9_EEENS6_IJNS7_ILi1EEESI_SI_EEESC_SE_Li128ELb1ELb1ELb0ELb0EEENS1_19SingleTileSchedulerILb1ELb0ELb1ELi128EEEEEEEEEvNT_6ParamsE:
        .type           _ZN7cutlass13device_kernelIN5flash19enable_sm80_to_sm89INS1_16FlashAttnFwdSm80INS1_25CollectiveMainloopFwdSm80ILi4ELi1ELb0EN4cute5tupleIJNS5_1CILi128EEENS7_ILi48EEENS7_ILi96EEEEEELi96ENS_6half_tEfNS_4arch4Sm80ELb0ELb1ELb1ELb1ELb0ELb1ELb1ELb0EEENS1_21CollectiveEpilogueFwdINS6_IJS8_SA_S9_EEENS6_IJNS7_ILi1EEESI_SI_EEESC_SE_Li128ELb1ELb1ELb0ELb0EEENS1_19SingleTileSchedulerILb1ELb0ELb1ELi128EEEEEEEEEvNT_6ParamsE,@function
        .size           _ZN7cutlass13device_kernelIN5flash19enable_sm80_to_sm89INS1_16FlashAttnFwdSm80INS1_25CollectiveMainloopFwdSm80ILi4ELi1ELb0EN4cute5tupleIJNS5_1CILi128EEENS7_ILi48EEENS7_ILi96EEEEEELi96ENS_6half_tEfNS_4arch4Sm80ELb0ELb1ELb1ELb1ELb0ELb1ELb1ELb0EEENS1_21CollectiveEpilogueFwdINS6_IJS8_SA_S9_EEENS6_IJNS7_ILi1EEESI_SI_EEESC_SE_Li128ELb1ELb1ELb0ELb0EEENS1_19SingleTileSchedulerILb1ELb0ELb1ELi128EEEEEEEEEvNT_6ParamsE,(.L_x_23 - _ZN7cutlass13device_kernelIN5flash19enable_sm80_to_sm89INS1_16FlashAttnFwdSm80INS1_25CollectiveMainloopFwdSm80ILi4ELi1ELb0EN4cute5tupleIJNS5_1CILi128EEENS7_ILi48EEENS7_ILi96EEEEEELi96ENS_6half_tEfNS_4arch4Sm80ELb0ELb1ELb1ELb1ELb0ELb1ELb1ELb0EEENS1_21CollectiveEpilogueFwdINS6_IJS8_SA_S9_EEENS6_IJNS7_ILi1EEESI_SI_EEESC_SE_Li128ELb1ELb1ELb0ELb0EEENS1_19SingleTileSchedulerILb1ELb0ELb1ELi128EEEEEEEEEvNT_6ParamsE)
        .other          _ZN7cutlass13device_kernelIN5flash19enable_sm80_to_sm89INS1_16FlashAttnFwdSm80INS1_25CollectiveMainloopFwdSm80ILi4ELi1ELb0EN4cute5tupleIJNS5_1CILi128EEENS7_ILi48EEENS7_ILi96EEEEEELi96ENS_6half_tEfNS_4arch4Sm80ELb0ELb1ELb1ELb1ELb0ELb1ELb1ELb0EEENS1_21CollectiveEpilogueFwdINS6_IJS8_SA_S9_EEENS6_IJNS7_ILi1EEESI_SI_EEESC_SE_Li128ELb1ELb1ELb0ELb0EEENS1_19SingleTileSchedulerILb1ELb0ELb1ELi128EEEEEEEEEvNT_6ParamsE,@"STO_CUDA_ENTRY STV_DEFAULT"
_ZN7cutlass13device_kernelIN5flash19enable_sm80_to_sm89INS1_16FlashAttnFwdSm80INS1_25CollectiveMainloopFwdSm80ILi4ELi1ELb0EN4cute5tupleIJNS5_1CILi128EEENS7_ILi48EEENS7_ILi96EEEEEELi96ENS_6half_tEfNS_4arch4Sm80ELb0ELb1ELb1ELb1ELb0ELb1ELb1ELb0EEENS1_21CollectiveEpilogueFwdINS6_IJS8_SA_S9_EEENS6_IJNS7_ILi1EEESI_SI_EEESC_SE_Li128ELb1ELb1ELb0ELb0EEENS1_19SingleTileSchedulerILb1ELb0ELb1ELi128EEEEEEEEEvNT_6ParamsE:
[----:B------:R-:W-:Y:S01]  /*0000*/  LDC R1, c[0x0][0x37c] ;  /* 0x0000df00ff017b82 */ /* 0x000fe20000000800 */
[----:B------:R-:W-:Y:S05]  /*0010*/  EXIT ;  /* 0x000000000000794d */ /* 0x000fea0003800000 */
.L_x_5:
        /* <DEDUP_REMOVED lines=14> */
.L_x_23:


//--------------------- .text._ZN7cutlass13device_kernelIN5flash19enable_sm80_to_sm89INS1_16FlashAttnFwdSm80INS1_25CollectiveMainloopFwdSm80ILi4ELi1ELb0EN4cute5tupleIJNS5_1CILi128EEENS7_ILi64EEENS7_ILi96EEEEEELi96ENS_6half_tEfNS_4arch4Sm80ELb1ELb0ELb1ELb0ELb0ELb0ELb1ELb0EEENS1_21CollectiveEpilogueFwdINS6_IJS8_SA_S9_EEENS6_IJNS7_ILi1EEESI_SI_EEESC_SE_Li128ELb0ELb1ELb0ELb0EEENS1_30DynamicPersistentTileSchedulerILi128ELi128ELb0ELb1ELb0EEEEEEEEEvNT_6ParamsE --------------------------
	.section	.text._ZN7cutlass13device_kernelIN5flash19enable_sm80_to_sm89INS1_16FlashAttnFwdSm80INS1_25CollectiveMainloopFwdSm80ILi4ELi1ELb0EN4cute5tupleIJNS5_1CILi128EEENS7_ILi64EEENS7_ILi96EEEEEELi96ENS_6half_tEfNS_4arch4Sm80ELb1ELb0ELb1ELb0ELb0ELb0ELb1ELb0EEENS1_21CollectiveEpilogueFwdINS6_IJS8_SA_S9_EEENS6_IJNS7_ILi1EEESI_SI_EEESC_SE_Li128ELb0ELb1ELb0ELb0EEENS1_30DynamicPersistentTileSchedulerILi128ELi128ELb0ELb1ELb0EEEEEEEEEvNT_6ParamsE,"ax",@progbits
	.align	128
.text._ZN7cutlass13device_kernelIN5flash19enable_sm80_to_sm89INS1_16FlashAttnFwdSm80INS1_25CollectiveMainloopFwdSm80ILi4ELi1ELb0EN4cute5tupleIJNS5_1CILi128EEENS7_ILi64EEENS7_ILi96EEEEEELi96ENS_6half_tEfNS_4arch4Sm80ELb1ELb0ELb1ELb0ELb0ELb0ELb1ELb0EEENS1_21CollectiveEpilogueFwdINS6_IJS8_SA_S9_EEENS6_IJNS7_ILi1EEESI_SI_EEESC_SE_Li128ELb0ELb1ELb0ELb0EEENS1_30DynamicPersistentTileSchedulerILi128ELi128ELb0ELb1ELb0EEEEEEEEEvNT_6ParamsE:
        .type           _ZN7cutlass13device_kernelIN5flash19enable_sm80_to_sm89INS1_16FlashAttnFwdSm80INS1_25CollectiveMainloopFwdSm80ILi4ELi1ELb0EN4cute5tupleIJNS5_1CILi128EEENS7_ILi64EEENS7_ILi96EEEEEELi96ENS_6half_tEfNS_4arch4Sm80ELb1ELb0ELb1ELb0ELb0ELb0ELb1ELb0EEENS1_21CollectiveEpilogueFwdINS6_IJS8_SA_S9_EEENS6_IJNS7_ILi1EEESI_SI_EEESC_SE_Li128ELb0ELb1ELb0ELb0EEENS1_30DynamicPersistentTileSchedulerILi128ELi128ELb0ELb1ELb0EEEEEEEEEvNT_6ParamsE,@function
        .size           _ZN7cutlass13device_kernelIN5flash19enable_sm80_to_sm89INS1_16FlashAttnFwdSm80INS1_25CollectiveMainloopFwdSm80ILi4ELi1ELb0EN4cute5tupleIJNS5_1CILi128EEENS7_ILi64EEENS7_ILi96EEEEEELi96ENS_6half_tEfNS_4arch4Sm80ELb1ELb0ELb1ELb0ELb0ELb0ELb1ELb0EEENS1_21CollectiveEpilogueFwdINS6_IJS8_SA_S9_EEENS6_IJNS7_ILi1EEESI_SI_EEESC_SE_Li128ELb0ELb1ELb0ELb0EEENS1_30DynamicPersistentTileSchedulerILi128ELi128ELb0ELb1ELb0EEEEEEEEEvNT_6ParamsE,(.L_x_24 - _ZN7cutlass13device_kernelIN5flash19enable_sm80_to_sm89INS1_16FlashAttnFwdSm80INS1_25CollectiveMainloopFwdSm80ILi4ELi1ELb0EN4cute5tupleIJNS5_1CILi128EEENS7_ILi64EEENS7_ILi96EEEEEELi96ENS_6half_tEfNS_4arch4Sm80ELb1ELb0ELb1ELb0ELb0ELb0ELb1ELb0EEENS1_21CollectiveEpilogueFwdINS6_IJS8_SA_S9_EEENS6_IJNS7_ILi1EEESI_SI_EEESC_SE_Li128ELb0ELb1ELb0ELb0EEENS1_30DynamicPersistentTileSchedulerILi128ELi128ELb0ELb1ELb0EEEEEEEEEvNT_6ParamsE)
        .other          _ZN7cutlass13device_kernelIN5flash19enable_sm80_to_sm89INS1_16FlashAttnFwdSm80INS1_25CollectiveMainloopFwdSm80ILi4ELi1ELb0EN4cute5tupleIJNS5_1CILi128EEENS7_ILi64EEENS7_ILi96EEEEEELi96ENS_6half_tEfNS_4arch4Sm80ELb1ELb0ELb1ELb0ELb0ELb0ELb1ELb0EEENS1_21CollectiveEpilogueFwdINS6_IJS8_SA_S9_EEENS6_IJNS7_ILi1EEESI_SI_EEESC_SE_Li128ELb0ELb1ELb0ELb0EEENS1_30DynamicPersistentTileSchedulerILi128ELi128ELb0ELb1ELb0EEEEEEEEEvNT_6ParamsE,@"STO_CUDA_ENTRY STV_DEFAULT"
_ZN7cutlass13device_kernelIN5flash19enable_sm80_to_sm89INS1_16FlashAttnFwdSm80INS1_25CollectiveMainloopFwdSm80ILi4ELi1ELb0EN4cute5tupleIJNS5_1CILi128EEENS7_ILi64EEENS7_ILi96EEEEEELi96ENS_6half_tEfNS_4arch4Sm80ELb1ELb0ELb1ELb0ELb0ELb0ELb1ELb0EEENS1_21CollectiveEpilogueFwdINS6_IJS8_SA_S9_EEENS6_IJNS7_ILi1EEESI_SI_EEESC_SE_Li128ELb0ELb1ELb0ELb0EEENS1_30DynamicPersistentTileSchedulerILi128ELi128ELb0ELb1ELb0EEEEEEEEEvNT_6ParamsE:
[----:B------:R-:W-:Y:S01]  /*0000*/  LDC R1, c[0x0][0x37c] ;  /* 0x0000df00ff017b82 */ /* 0x000fe20000000800 */
[----:B------:R-:W-:Y:S05]  /*0010*/  EXIT ;  /* 0x000000000000794d */ /* 0x000fea0003800000 */
.L_x_6:
        /* <DEDUP_REMOVED lines=14> */
.L_x_24:


//--------------------- .text._ZN7cutlass13device_kernelIN5flash19enable_sm80_to_sm89INS1_16FlashAttnFwdSm80INS1_25CollectiveMainloopFwdSm80ILi4ELi1ELb0EN4cute5tupleIJNS5_1CILi128EEENS7_ILi64EEENS7_ILi96EEEEEELi96ENS_6half_tEfNS_4arch4Sm80ELb1ELb0ELb1ELb1ELb0ELb0ELb1ELb0EEENS1_21CollectiveEpilogueFwdINS6_IJS8_SA_S9_EEENS6_IJNS7_ILi1EEESI_SI_EEESC_SE_Li128ELb1ELb1ELb0ELb0EEENS1_19SingleTileSchedulerILb1ELb0ELb1ELi128EEEEEEEEEvNT_6ParamsE --------------------------
	.section	.text._ZN7cutlass13device_kernelIN5flash19enable_sm80_to_sm89INS1_16FlashAttnFwdSm80INS1_25CollectiveMainloopFwdSm80ILi4ELi1ELb0EN4cute5tupleIJNS5_1CILi128EEENS7_ILi64EEENS7_ILi96EEEEEELi96ENS_6half_tEfNS_4arch4Sm80ELb1ELb0ELb1ELb1ELb0ELb0ELb1ELb0EEENS1_21CollectiveEpilogueFwdINS6_IJS8_SA_S9_EEENS6_IJNS7_ILi1EEESI_SI_EEESC_SE_Li128ELb1ELb1ELb0ELb0EEENS1_19SingleTileSchedulerILb1ELb0ELb1ELi128EEEEEEEEEvNT_6ParamsE,"ax",@progbits
	.align	128
.text._ZN7cutlass13device_kernelIN5flash19enable_sm80_to_sm89INS1_16FlashAttnFwdSm80INS1_25CollectiveMainloopFwdSm80ILi4ELi1ELb0EN4cute5tupleIJNS5_1CILi128EEENS7_ILi64EEENS7_ILi96EEEEEELi96ENS_6half_tEfNS_4arch4Sm80ELb1ELb0ELb1ELb1ELb0ELb0ELb1ELb0EEENS1_21CollectiveEpilogueFwdINS6_IJS8_SA_S9_EEENS6_IJNS7_ILi1EEESI_SI_EEESC_SE_Li128ELb1ELb1ELb0ELb0EEENS1_19SingleTileSchedulerILb1ELb0ELb1ELi128EEEEEEEEEvNT_6ParamsE:
        .type           _ZN7cutlass13device_kernelIN5flash19enable_sm80_to_sm89INS1_16FlashAttnFwdSm80INS1_25CollectiveMainloopFwdSm80ILi4ELi1ELb0EN4cute5tupleIJNS5_1CILi128EEENS7_ILi64EEENS7_ILi96EEEEEELi96ENS_6half_tEfNS_4arch4Sm80ELb1ELb0ELb1ELb1ELb0ELb0ELb1ELb0EEENS1_21CollectiveEpilogueFwdINS6_IJS8_SA_S9_EEENS6_IJNS7_ILi1EEESI_SI_EEESC_SE_Li128ELb1ELb1ELb0ELb0EEENS1_19SingleTileSchedulerILb1ELb0ELb1ELi128EEEEEEEEEvNT_6ParamsE,@function
        .size           _ZN7cutlass13device_kernelIN5flash19enable_sm80_to_sm89INS1_16FlashAttnFwdSm80INS1_25CollectiveMainloopFwdSm80ILi4ELi1ELb0EN4cute5tupleIJNS5_1CILi128EEENS7_ILi64EEENS7_ILi96EEEEEELi96ENS_6half_tEfNS_4arch4Sm80ELb1ELb0ELb1ELb1ELb0ELb0ELb1ELb0EEENS1_21CollectiveEpilogueFwdINS6_IJS8_SA_S9_EEENS6_IJNS7_ILi1EEESI_SI_EEESC_SE_Li128ELb1ELb1ELb0ELb0EEENS1_19SingleTileSchedulerILb1ELb0ELb1ELi128EEEEEEEEEvNT_6ParamsE,(.L_x_25 - _ZN7cutlass13device_kernelIN5flash19enable_sm80_to_sm89INS1_16FlashAttnFwdSm80INS1_25CollectiveMainloopFwdSm80ILi4ELi1ELb0EN4cute5tupleIJNS5_1CILi128EEENS7_ILi64EEENS7_ILi96EEEEEELi96ENS_6half_tEfNS_4arch4Sm80ELb1ELb0ELb1ELb1ELb0ELb0ELb1ELb0EEENS1_21CollectiveEpilogueFwdINS6_IJS8_SA_S9_EEENS6_IJNS7_ILi1EEESI_SI_EEESC_SE_Li128ELb1ELb1ELb0ELb0EEENS1_19SingleTileSchedulerILb1ELb0ELb1ELi128EEEEEEEEEvNT_6ParamsE)
        .other          _ZN7cutlass13device_kernelIN5flash19enable_sm80_to_sm89INS1_16FlashAttnFwdSm80INS1_25CollectiveMainloopFwdSm80ILi4ELi1ELb0EN4cute5tupleIJNS5_1CILi128EEENS7_ILi64EEENS7_ILi96EEEEEELi96ENS_6half_tEfNS_4arch4Sm80ELb1ELb0ELb1ELb1ELb0ELb0ELb1ELb0EEENS1_21CollectiveEpilogueFwdINS6_IJS8_SA_S9_EEENS6_IJNS7_ILi1EEESI_SI_EEESC_SE_Li128ELb1ELb1ELb0ELb0EEENS1_19SingleTileSchedulerILb1ELb0ELb1ELi128EEEEEEEEEvNT_6ParamsE,@"STO_CUDA_ENTRY STV_DEFAULT"
_ZN7cutlass13device_kernelIN5flash19enable_sm80_to_sm89INS1_16FlashAttnFwdSm80INS1_25CollectiveMainloopFwdSm80ILi4ELi1ELb0EN4cute5tupleIJNS5_1CILi128EEENS7_ILi64EEENS7_ILi96EEEEEELi96ENS_6half_tEfNS_4arch4Sm80ELb1ELb0ELb1ELb1ELb0ELb0ELb1ELb0EEENS1_21CollectiveEpilogueFwdINS6_IJS8_SA_S9_EEENS6_IJNS7_ILi1EEESI_SI_EEESC_SE_Li128ELb1ELb1ELb0ELb0EEENS1_19SingleTileSchedulerILb1ELb0ELb1ELi128EEEEEEEEEvNT_6ParamsE:
[----:B------:R-:W-:Y:S01]  /*0000*/  LDC R1, c[0x0][0x37c] ;  /* 0x0000df00ff017b82 */ /* 0x000fe20000000800 */
[----:B------:R-:W-:Y:S05]  /*0010*/  EXIT ;  /* 0x000000000000794d */ /* 0x000fea0003800000 */
.L_x_7:
        /* <DEDUP_REMOVED lines=14> */
.L_x_25:


//--------------------- .text._ZN7cutlass13device_kernelIN5flash19enable_sm80_to_sm89INS1_16FlashAttnFwdSm80INS1_25CollectiveMainloopFwdSm80ILi4ELi1ELb0EN4cute5tupleIJNS5_1CILi128EEENS7_ILi64EEENS7_ILi96EEEEEELi96ENS_6half_tEfNS_4arch4Sm80ELb1ELb0ELb1ELb1ELb0ELb1ELb1ELb0EEENS1_21CollectiveEpilogueFwdINS6_IJS8_SA_S9_EEENS6_IJNS7_ILi1EEESI_SI_EEESC_SE_Li128ELb1ELb1ELb0ELb0EEENS1_19SingleTileSchedulerILb1ELb0ELb1ELi128EEEEEEEEEvNT_6ParamsE --------------------------
	.section	.text._ZN7cutlass13device_kernelIN5flash19enable_sm80_to_sm89INS1_16FlashAttnFwdSm80INS1_25CollectiveMainloopFwdSm80ILi4ELi1ELb0EN4cute5tupleIJNS5_1CILi128EEENS7_ILi64EEENS7_ILi96EEEEEELi96ENS_6half_tEfNS_4arch4Sm80ELb1ELb0ELb1ELb1ELb0ELb1ELb1ELb0EEENS1_21CollectiveEpilogueFwdINS6_IJS8_SA_S9_EEENS6_IJNS7_ILi1EEESI_SI_EEESC_SE_Li128ELb1ELb1ELb0ELb0EEENS1_19SingleTileSchedulerILb1ELb0ELb1ELi128EEEEEEEEEvNT_6ParamsE,"ax",@progbits
	.align	128
.text._ZN7cutlass13device_kernelIN5flash19enable_sm80_to_sm89INS1_16FlashAttnFwdSm80INS1_25CollectiveMainloopFwdSm80ILi4ELi1ELb0EN4cute5tupleIJNS5_1CILi128EEENS7_ILi64EEENS7_ILi96EEEEEELi96ENS_6half_tEfNS_4arch4Sm80ELb1ELb0ELb1ELb1ELb0ELb1ELb1ELb0EEENS1_21CollectiveEpilogueFwdINS6_IJS8_SA_S9_EEENS6_IJNS7_ILi1EEESI_SI_EEESC_SE_Li128ELb1ELb1ELb0ELb0EEENS1_19SingleTileSchedulerILb1ELb0ELb1ELi128EEEEEEEEEvNT_6ParamsE:
        .type           _ZN7cutlass13device_kernelIN5flash19enable_sm80_to_sm89INS1_16FlashAttnFwdSm80INS1_25CollectiveMainloopFwdSm80ILi4ELi1ELb0EN4cute5tupleIJNS5_1CILi128EEENS7_ILi64EEENS7_ILi96EEEEEELi96ENS_6half_tEfNS_4arch4Sm80ELb1ELb0ELb1ELb1ELb0ELb1ELb1ELb0EEENS1_21CollectiveEpilogueFwdINS6_IJS8_SA_S9_EEENS6_IJNS7_ILi1EEESI_SI_EEESC_SE_Li128ELb1ELb1ELb0ELb0EEENS1_19SingleTileSchedulerILb1ELb0ELb1ELi128EEEEEEEEEvNT_6ParamsE,@function
        .size           _ZN7cutlass13device_kernelIN5flash19enable_sm80_to_sm89INS1_16FlashAttnFwdSm80INS1_25CollectiveMainloopFwdSm80ILi4ELi1ELb0EN4cute5tupleIJNS5_1CILi128EEENS7_ILi64EEENS7_ILi96EEEEEELi96ENS_6half_tEfNS_4arch4Sm80ELb1ELb0ELb1ELb1ELb0ELb1ELb1ELb0EEENS1_21CollectiveEpilogueFwdINS6_IJS8_SA_S9_EEENS6_IJNS7_ILi1EEESI_SI_EEESC_SE_Li128ELb1ELb1ELb0ELb0EEENS1_19SingleTileSchedulerILb1ELb0ELb1ELi128EEEEEEEEEvNT_6ParamsE,(.L_x_26 - _ZN7cutlass13device_kernelIN5flash19enable_sm80_to_sm89INS1_16FlashAttnFwdSm80INS1_25CollectiveMainloopFwdSm80ILi4ELi1ELb0EN4cute5tupleIJNS5_1CILi128EEENS7_ILi64EEENS7_ILi96EEEEEELi96ENS_6half_tEfNS_4arch4Sm80ELb1ELb0ELb1ELb1ELb0ELb1ELb1ELb0EEENS1_21CollectiveEpilogueFwdINS6_IJS8_SA_S9_EEENS6_IJNS7_ILi1EEESI_SI_EEESC_SE_Li128ELb1ELb1ELb0ELb0EEENS1_19SingleTileSchedulerILb1ELb0ELb1ELi128EEEEEEEEEvNT_6ParamsE)
        .other          _ZN7cutlass13device_kernelIN5flash19enable_sm80_to_sm89INS1_16FlashAttnFwdSm80INS1_25CollectiveMainloopFwdSm80ILi4ELi1ELb0EN4cute5tupleIJNS5_1CILi128EEENS7_ILi64EEENS7_ILi96EEEEEELi96ENS_6half_tEfNS_4arch4Sm80ELb1ELb0ELb1ELb1ELb0ELb1ELb1ELb0EEENS1_21CollectiveEpilogueFwdINS6_IJS8_SA_S9_EEENS6_IJNS7_ILi1EEESI_SI_EEESC_SE_Li128ELb1ELb1ELb0ELb0EEENS1_19SingleTileSchedulerILb1ELb0ELb1ELi128EEEEEEEEEvNT_6ParamsE,@"STO_CUDA_ENTRY STV_DEFAULT"
_ZN7cutlass13device_kernelIN5flash19enable_sm80_to_sm89INS1_16FlashAttnFwdSm80INS1_25CollectiveMainloopFwdSm80ILi4ELi1ELb0EN4cute5tupleIJNS5_1CILi128EEENS7_ILi64EEENS7_ILi96EEEEEELi96ENS_6half_tEfNS_4arch4Sm80ELb1ELb0ELb1ELb1ELb0ELb1ELb1ELb0EEENS1_21CollectiveEpilogueFwdINS6_IJS8_SA_S9_EEENS6_IJNS7_ILi1EEESI_SI_EEESC_SE_Li128ELb1ELb1ELb0ELb0EEENS1_19SingleTileSchedulerILb1ELb0ELb1ELi128EEEEEEEEEvNT_6ParamsE:
[----:B------:R-:W-:Y:S01]  /*0000*/  LDC R1, c[0x0][0x37c] ;  /* 0x0000df00ff017b82 */ /* 0x000fe20000000800 */
[----:B------:R-:W-:Y:S05]  /*0010*/  EXIT ;  /* 0x000000000000794d */ /* 0x000fea0003800000 */
.L_x_8:
        /* <DEDUP_REMOVED lines=14> */
.L_x_26:


//--------------------- .text._ZN7cutlass13device_kernelIN5flash19enable_sm80_to_sm89INS1_16FlashAttnFwdSm80INS1_25CollectiveMainloopFwdSm80ILi4ELi1ELb0EN4cute5tupleIJNS5_1CILi128EEENS7_ILi64EEENS7_ILi96EEEEEELi96ENS_6half_tEfNS_4arch4Sm80ELb0ELb0ELb0ELb0ELb0ELb0ELb1ELb0EEENS1_21CollectiveEpilogueFwdINS6_IJS8_SA_S9_EEENS6_IJNS7_ILi1EEESI_SI_EEESC_SE_Li128ELb0ELb1ELb0ELb0EEENS1_19SingleTileSchedulerILb0ELb0ELb1ELi128EEEEEEEEEvNT_6ParamsE --------------------------
	.section	.text._ZN7cutlass13device_kernelIN5flash19enable_sm80_to_sm89INS1_16FlashAttnFwdSm80INS1_25CollectiveMainloopFwdSm80ILi4ELi1ELb0EN4cute5tupleIJNS5_1CILi128EEENS7_ILi64EEENS7_ILi96EEEEEELi96ENS_6half_tEfNS_4arch4Sm80ELb0ELb0ELb0ELb0ELb0ELb0ELb1ELb0EEENS1_21CollectiveEpilogueFwdINS6_IJS8_SA_S9_EEENS6_IJNS7_ILi1EEESI_SI_EEESC_SE_Li128ELb0ELb1ELb0ELb0EEENS1_19SingleTileSchedulerILb0ELb0ELb1ELi128EEEEEEEEEvNT_6ParamsE,"ax",@progbits
	.align	128
.text._ZN7cutlass13device_kernelIN5flash19enable_sm80_to_sm89INS1_16FlashAttnFwdSm80INS1_25CollectiveMainloopFwdSm80ILi4ELi1ELb0EN4cute5tupleIJNS5_1CILi128EEENS7_ILi64EEENS7_ILi96EEEEEELi96ENS_6half_tEfNS_4arch4Sm80ELb0ELb0ELb0ELb0ELb0ELb0ELb1ELb0EEENS1_21CollectiveEpilogueFwdINS6_IJS8_SA_S9_EEENS6_IJNS7_ILi1EEESI_SI_EEESC_SE_Li128ELb0ELb1ELb0ELb0EEENS1_19SingleTileSchedulerILb0ELb0ELb1ELi128EEEEEEEEEvNT_6ParamsE:
        .type           _ZN7cutlass13device_kernelIN5flash19enable_sm80_to_sm89INS1_16FlashAttnFwdSm80INS1_25CollectiveMainloopFwdSm80ILi4ELi1ELb0EN4cute5tupleIJNS5_1CILi128EEENS7_ILi64EEENS7_ILi96EEEEEELi96ENS_6half_tEfNS_4arch4Sm80ELb0ELb0ELb0ELb0ELb0ELb0ELb1ELb0EEENS1_21CollectiveEpilogueFwdINS6_IJS8_SA_S9_EEENS6_IJNS7_ILi1EEESI_SI_EEESC_SE_Li128ELb0ELb1ELb0ELb0EEENS1_19SingleTileSchedulerILb0ELb0ELb1ELi128EEEEEEEEEvNT_6ParamsE,@function
        .size           _ZN7cutlass13device_kernelIN5flash19enable_sm80_to_sm89INS1_16FlashAttnFwdSm80INS1_25CollectiveMainloopFwdSm80ILi4ELi1ELb0EN4cute5tupleIJNS5_1CILi128EEENS7_ILi64EEENS7_ILi96EEEEEELi96ENS_6half_tEfNS_4arch4Sm80ELb0ELb0ELb0ELb0ELb0ELb0ELb1ELb0EEENS1_21CollectiveEpilogueFwdINS6_IJS8_SA_S9_EEENS6_IJNS7_ILi1EEESI_SI_EEESC_SE_Li128ELb0ELb1ELb0ELb0EEENS1_19SingleTileSchedulerILb0ELb0ELb1ELi128EEEEEEEEEvNT_6ParamsE,(.L_x_27 - _ZN7cutlass13device_kernelIN5flash19enable_sm80_to_sm89INS1_16FlashAttnFwdSm80INS1_25CollectiveMainloopFwdSm80ILi4ELi1ELb0EN4cute5tupleIJNS5_1CILi128EEENS7_ILi64EEENS7_ILi96EEEEEELi96ENS_6half_tEfNS_4arch4Sm80ELb0ELb0ELb0ELb0ELb0ELb0ELb1ELb0EEENS1_21CollectiveEpilogueFwdINS6_IJS8_SA_S9_EEENS6_IJNS7_ILi1EEESI_SI_EEESC_SE_Li128ELb0ELb1ELb0ELb0EEENS1_19SingleTileSchedulerILb0ELb0ELb1ELi128EEEEEEEEEvNT_6ParamsE)
        .other          _ZN7cutlass13device_kernelIN5flash19enable_sm80_to_sm89INS1_16FlashAttnFwdSm80INS1_25CollectiveMainloopFwdSm80ILi4ELi1ELb0EN4cute5tupleIJNS5_1CILi128EEENS7_ILi64EEENS7_ILi96EEEEEELi96ENS_6half_tEfNS_4arch4Sm80ELb0ELb0ELb0ELb0ELb0ELb0ELb1ELb0EEENS1_21CollectiveEpilogueFwdINS6_IJS8_SA_S9_EEENS6_IJNS7_ILi1EEESI_SI_EEESC_SE_Li128ELb0ELb1ELb0ELb0EEENS1_19SingleTileSchedulerILb0ELb0ELb1ELi128EEEEEEEEEvNT_6ParamsE,@"STO_CUDA_ENTRY STV_DEFAULT"
_ZN7cutlass13device_kernelIN5flash19enable_sm80_to_sm89INS1_16FlashAttnFwdSm80INS1_25CollectiveMainloopFwdSm80ILi4ELi1ELb0EN4cute5tupleIJNS5_1CILi128EEENS7_ILi64EEENS7_ILi96EEEEEELi96ENS_6half_tEfNS_4arch4Sm80ELb0ELb0ELb0ELb0ELb0ELb0ELb1ELb0EEENS1_21CollectiveEpilogueFwdINS6_IJS8_SA_S9_EEENS6_IJNS7_ILi1EEESI_SI_EEESC_SE_Li128ELb0ELb1ELb0ELb0EEENS1_19SingleTileSchedulerILb0ELb0ELb1ELi128EEEEEEEEEvNT_6ParamsE:
[----:B------:R-:W-:Y:S01]  /*0000*/  LDC R1, c[0x0][0x37c] ;  /* 0x0000df00ff017b82 */ /* 0x000fe20000000800 */
[----:B------:R-:W-:Y:S05]  /*0010*/  EXIT ;  /* 0x000000000000794d */ /* 0x000fea0003800000 */
.L_x_9:
        /* <DEDUP_REMOVED lines=14> */
.L_x_27:


//--------------------- .text._ZN7cutlass13device_kernelIN5flash19enable_sm80_to_sm89INS1_16FlashAttnFwdSm80INS1_25CollectiveMainloopFwdSm80ILi4ELi1ELb0EN4cute5tupleIJNS5_1CILi128EEENS7_ILi64EEENS7_ILi96EEEEEELi96ENS_6half_tEfNS_4arch4Sm80ELb0ELb0ELb0ELb1ELb0ELb0ELb1ELb0EEENS1_21CollectiveEpilogueFwdINS6_IJS8_SA_S9_EEENS6_IJNS7_ILi1EEESI_SI_EEESC_SE_Li128ELb1ELb1ELb0ELb0EEENS1_19SingleTileSchedulerILb1ELb0ELb1ELi128EEEEEEEEEvNT_6ParamsE --------------------------
	.section	.text._ZN7cutlass13device_kernelIN5flash19enable_sm80_to_sm89INS1_16FlashAttnFwdSm80INS1_25CollectiveMainloopFwdSm80ILi4ELi1ELb0EN4cute5tupleIJNS5_1CILi128EEENS7_ILi64EEENS7_ILi96EEEEEELi96ENS_6half_tEfNS_4arch4Sm80ELb0ELb0ELb0ELb1ELb0ELb0ELb1ELb0EEENS1_21CollectiveEpilogueFwdINS6_IJS8_SA_S9_EEENS6_IJNS7_ILi1EEESI_SI_EEESC_SE_Li128ELb1ELb1ELb0ELb0EEENS1_19SingleTileSchedulerILb1ELb0ELb1ELi128EEEEEEEEEvNT_6ParamsE,"ax",@progbits
	.align	128
.text._ZN7cutlass13device_kernelIN5flash19enable_sm80_to_sm89INS1_16FlashAttnFwdSm80INS1_25CollectiveMainloopFwdSm80ILi4ELi1ELb0EN4cute5tupleIJNS5_1CILi128EEENS7_ILi64EEENS7_ILi96EEEEEELi96ENS_6half_tEfNS_4arch4Sm80ELb0ELb0ELb0ELb1ELb0ELb0ELb1ELb0EEENS1_21CollectiveEpilogueFwdINS6_IJS8_SA_S9_EEENS6_IJNS7_ILi1EEESI_SI_EEESC_SE_Li128ELb1ELb1ELb0ELb0EEENS1_19SingleTileSchedulerILb1ELb0ELb1ELi128EEEEEEEEEvNT_6ParamsE:
        .type           _ZN7cutlass13device_kernelIN5flash19enable_sm80_to_sm89INS1_16FlashAttnFwdSm80INS1_25CollectiveMainloopFwdSm80ILi4ELi1ELb0EN4cute5tupleIJNS5_1CILi128EEENS7_ILi64EEENS7_ILi96EEEEEELi96ENS_6half_tEfNS_4arch4Sm80ELb0ELb0ELb0ELb1ELb0ELb0ELb1ELb0EEENS1_21CollectiveEpilogueFwdINS6_IJS8_SA_S9_EEENS6_IJNS7_ILi1EEESI_SI_EEESC_SE_Li128ELb1ELb1ELb0ELb0EEENS1_19SingleTileSchedulerILb1ELb0ELb1ELi128EEEEEEEEEvNT_6ParamsE,@function
        .size           _ZN7cutlass13device_kernelIN5flash19enable_sm80_to_sm89INS1_16FlashAttnFwdSm80INS1_25CollectiveMainloopFwdSm80ILi4ELi1ELb0EN4cute5tupleIJNS5_1CILi128EEENS7_ILi64EEENS7_ILi96EEEEEELi96ENS_6half_tEfNS_4arch4Sm80ELb0ELb0ELb0ELb1ELb0ELb0ELb1ELb0EEENS1_21CollectiveEpilogueFwdINS6_IJS8_SA_S9_EEENS6_IJNS7_ILi1EEESI_SI_EEESC_SE_Li128ELb1ELb1ELb0ELb0EEENS1_19SingleTileSchedulerILb1ELb0ELb1ELi128EEEEEEEEEvNT_6ParamsE,(.L_x_28 - _ZN7cutlass13device_kernelIN5flash19enable_sm80_to_sm89INS1_16FlashAttnFwdSm80INS1_25CollectiveMainloopFwdSm80ILi4ELi1ELb0EN4cute5tupleIJNS5_1CILi128EEENS7_ILi64EEENS7_ILi96EEEEEELi96ENS_6half_tEfNS_4arch4Sm80ELb0ELb0ELb0ELb1ELb0ELb0ELb1ELb0EEENS1_21CollectiveEpilogueFwdINS6_IJS8_SA_S9_EEENS6_IJNS7_ILi1EEESI_SI_EEESC_SE_Li128ELb1ELb1ELb0ELb0EEENS1_19SingleTileSchedulerILb1ELb0ELb1ELi128EEEEEEEEEvNT_6ParamsE)
        .other          _ZN7cutlass13device_kernelIN5flash19enable_sm80_to_sm89INS1_16FlashAttnFwdSm80INS1_25CollectiveMainloopFwdSm80ILi4ELi1ELb0EN4cute5tupleIJNS5_1CILi128EEENS7_ILi64EEENS7_ILi96EEEEEELi96ENS_6half_tEfNS_4arch4Sm80ELb0ELb0ELb0ELb1ELb0ELb0ELb1ELb0EEENS1_21CollectiveEpilogueFwdINS6_IJS8_SA_S9_EEENS6_IJNS7_ILi1EEESI_SI_EEESC_SE_Li128ELb1ELb1ELb0ELb0EEENS1_19SingleTileSchedulerILb1ELb0ELb1ELi128EEEEEEEEEvNT_6ParamsE,@"STO_CUDA_ENTRY STV_DEFAULT"
_ZN7cutlass13device_kernelIN5flash19enable_sm80_to_sm89INS1_16FlashAttnFwdSm80INS1_25CollectiveMainloopFwdSm80ILi4ELi1ELb0EN4cute5tupleIJNS5_1CILi128EEENS7_ILi64EEENS7_ILi96EEEEEELi96ENS_6half_tEfNS_4arch4Sm80ELb0ELb0ELb0ELb1ELb0ELb0ELb1ELb0EEENS1_21CollectiveEpilogueFwdINS6_IJS8_SA_S9_EEENS6_IJNS7_ILi1EEESI_SI_EEESC_SE_Li128ELb1ELb1ELb0ELb0EEENS1_19SingleTileSchedulerILb1ELb0ELb1ELi128EEEEEEEEEvNT_6ParamsE:
[----:B------:R-:W-:Y:S01]  /*0000*/  LDC R1, c[0x0][0x37c] ;  /* 0x0000df00ff017b82 */ /* 0x000fe20000000800 */
[----:B------:R-:W-:Y:S05]  /*0010*/  EXIT ;  /* 0x000000000000794d */ /* 0x000fea0003800000 */
.L_x_10:
        /* <DEDUP_REMOVED lines=14> */
.L_x_28:


//--------------------- .text._ZN7cutlass13device_kernelIN5flash19enable_sm80_to_sm89INS1_16FlashAttnFwdSm80INS1_25CollectiveMainloopFwdSm80ILi4ELi1ELb0EN4cute5tupleIJNS5_1CILi128EEENS7_ILi64EEENS7_ILi96EEEEEELi96ENS_6half_tEfNS_4arch4Sm80ELb0ELb0ELb0ELb1ELb0ELb1ELb1ELb0EEENS1_21CollectiveEpilogueFwdINS6_IJS8_SA_S9_EEENS6_IJNS7_ILi1EEESI_SI_EEESC_SE_Li128ELb1ELb1ELb0ELb0EEENS1_19SingleTileSchedulerILb1ELb0ELb1ELi128EEEEEEEEEvNT_6ParamsE --------------------------
	.section	.text._ZN7cutlass13device_kernelIN5flash19enable_sm80_to_sm89INS1_16FlashAttnFwdSm80INS1_25CollectiveMainloopFwdSm80ILi4ELi1ELb0EN4cute5tupleIJNS5_1CILi128EEENS7_ILi64EEENS7_ILi96EEEEEELi96ENS_6half_tEfNS_4arch4Sm80ELb0ELb0ELb0ELb1ELb0ELb1ELb1ELb0EEENS1_21CollectiveEpilogueFwdINS6_IJS8_SA_S9_EEENS6_IJNS7_ILi1EEESI_SI_EEESC_SE_Li128ELb1ELb1ELb0ELb0EEENS1_19SingleTileSchedulerILb1ELb0ELb1ELi128EEEEEEEEEvNT_6ParamsE,"ax",@progbits
	.align	128
.text._ZN7cutlass13device_kernelIN5flash19enable_sm80_to_sm89INS1_16FlashAttnFwdSm80INS1_25CollectiveMainloopFwdSm80ILi4ELi1ELb0EN4cute5tupleIJNS5_1CILi128EEENS7_ILi64EEENS7_ILi96EEEEEELi96ENS_6half_tEfNS_4arch4Sm80ELb0ELb0ELb0ELb1ELb0ELb1ELb1ELb0EEENS1_21CollectiveEpilogueFwdINS6_IJS8_SA_S9_EEENS6_IJNS7_ILi1EEESI_SI_EEESC_SE_Li128ELb1ELb1ELb0ELb0EEENS1_19SingleTileSchedulerILb1ELb0ELb1ELi128EEEEEEEEEvNT_6ParamsE:
        .type           _ZN7cutlass13device_kernelIN5flash19enable_sm80_to_sm89INS1_16FlashAttnFwdSm80INS1_25CollectiveMainloopFwdSm80ILi4ELi1ELb0EN4cute5tupleIJNS5_1CILi128EEENS7_ILi64EEENS7_ILi96EEEEEELi96ENS_6half_tEfNS_4arch4Sm80ELb0ELb0ELb0ELb1ELb0ELb1ELb1ELb0EEENS1_21CollectiveEpilogueFwdINS6_IJS8_SA_S9_EEENS6_IJNS7_ILi1EEESI_SI_EEESC_SE_Li128ELb1ELb1ELb0ELb0EEENS1_19SingleTileSchedulerILb1ELb0ELb1ELi128EEEEEEEEEvNT_6ParamsE,@function
        .size           _ZN7cutlass13device_kernelIN5flash19enable_sm80_to_sm89INS1_16FlashAttnFwdSm80INS1_25CollectiveMainloopFwdSm80ILi4ELi1ELb0EN4cute5tupleIJNS5_1CILi128EEENS7_ILi64EEENS7_ILi96EEEEEELi96ENS_6half_tEfNS_4arch4Sm80ELb0ELb0ELb0ELb1ELb0ELb1ELb1ELb0EEENS1_21CollectiveEpilogueFwdINS6_IJS8_SA_S9_EEENS6_IJNS7_ILi1EEESI_SI_EEESC_SE_Li128ELb1ELb1ELb0ELb0EEENS1_19SingleTileSchedulerILb1ELb0ELb1ELi128EEEEEEEEEvNT_6ParamsE,(.L_x_29 - _ZN7cutlass13device_kernelIN5flash19enable_sm80_to_sm89INS1_16FlashAttnFwdSm80INS1_25CollectiveMainloopFwdSm80ILi4ELi1ELb0EN4cute5tupleIJNS5_1CILi128EEENS7_ILi64EEENS7_ILi96EEEEEELi96ENS_6half_tEfNS_4arch4Sm80ELb0ELb0ELb0ELb1ELb0ELb1ELb1ELb0EEENS1_21CollectiveEpilogueFwdINS6_IJS8_SA_S9_EEENS6_IJNS7_ILi1EEESI_SI_EEESC_SE_Li128ELb1ELb1ELb0ELb0EEENS1_19SingleTileSchedulerILb1ELb0ELb1ELi128EEEEEEEEEvNT_6ParamsE)
        .other          _ZN7cutlass13device_kernelIN5flash19enable_sm80_to_sm89INS1_16FlashAttnFwdSm80INS1_25CollectiveMainloopFwdSm80ILi4ELi1ELb0EN4cute5tupleIJNS5_1CILi128EEENS7_ILi64EEENS7_ILi96EEEEEELi96ENS_6half_tEfNS_4arch4Sm80ELb0ELb0ELb0ELb1ELb0ELb1ELb1ELb0EEENS1_21CollectiveEpilogueFwdINS6_IJS8_SA_S9_EEENS6_IJNS7_ILi1EEESI_SI_EEESC_SE_Li128ELb1ELb1ELb0ELb0EEENS1_19SingleTileSchedulerILb1ELb0ELb1ELi128EEEEEEEEEvNT_6ParamsE,@"STO_CUDA_ENTRY STV_DEFAULT"
_ZN7cutlass13device_kernelIN5flash19enable_sm80_to_sm89INS1_16FlashAttnFwdSm80INS1_25CollectiveMainloopFwdSm80ILi4ELi1ELb0EN4cute5tupleIJNS5_1CILi128EEENS7_ILi64EEENS7_ILi96EEEEEELi96ENS_6half_tEfNS_4arch4Sm80ELb0ELb0ELb0ELb1ELb0ELb1ELb1ELb0EEENS1_21CollectiveEpilogueFwdINS6_IJS8_SA_S9_EEENS6_IJNS7_ILi1EEESI_SI_EEESC_SE_Li128ELb1ELb1ELb0ELb0EEENS1_19SingleTileSchedulerILb1ELb0ELb1ELi128EEEEEEEEEvNT_6ParamsE:
[----:B------:R-:W-:Y:S01]  /*0000*/  LDC R1, c[0x0][0x37c] ;  /* 0x0000df00ff017b82 */ /* 0x000fe20000000800 */
[----:B------:R-:W-:Y:S05]  /*0010*/  EXIT ;  /* 0x000000000000794d */ /* 0x000fea0003800000 */
.L_x_11:
        /* <DEDUP_REMOVED lines=14> */
.L_x_29:


//--------------------- .text._ZN7cutlass13device_kernelIN5flash19enable_sm80_to_sm89INS1_16FlashAttnFwdSm80INS1_25CollectiveMainloopFwdSm80ILi4ELi1ELb0EN4cute5tupleIJNS5_1CILi128EEENS7_ILi48EEENS7_ILi96EEEEEELi96ENS_6half_tEfNS_4arch4Sm80ELb0ELb1ELb0ELb0ELb0ELb0ELb1ELb0EEENS1_21CollectiveEpilogueFwdINS6_IJS8_SA_S9_EEENS6_IJNS7_ILi1EEESI_SI_EEESC_SE_Li128ELb0ELb1ELb0ELb0EEENS1_19SingleTileSchedulerILb0ELb0ELb1ELi128EEEEEEEEEvNT_6ParamsE --------------------------
	.section	.text._ZN7cutlass13device_kernelIN5flash19enable_sm80_to_sm89INS1_16FlashAttnFwdSm80INS1_25CollectiveMainloopFwdSm80ILi4ELi1ELb0EN4cute5tupleIJNS5_1CILi128EEENS7_ILi48EEENS7_ILi96EEEEEELi96ENS_6half_tEfNS_4arch4Sm80ELb0ELb1ELb0ELb0ELb0ELb0ELb1ELb0EEENS1_21CollectiveEpilogueFwdINS6_IJS8_SA_S9_EEENS6_IJNS7_ILi1EEESI_SI_EEESC_SE_Li128ELb0ELb1ELb0ELb0EEENS1_19SingleTileSchedulerILb0ELb0ELb1ELi128EEEEEEEEEvNT_6ParamsE,"ax",@progbits
	.align	128
.text._ZN7cutlass13device_kernelIN5flash19enable_sm80_to_sm89INS1_16FlashAttnFwdSm80INS1_25CollectiveMainloopFwdSm80ILi4ELi1ELb0EN4cute5tupleIJNS5_1CILi128EEENS7_ILi48EEENS7_ILi96EEEEEELi96ENS_6half_tEfNS_4arch4Sm80ELb0ELb1ELb0ELb0ELb0ELb0ELb1ELb0EEENS1_21CollectiveEpilogueFwdINS6_IJS8_SA_S9_EEENS6_IJNS7_ILi1EEESI_SI_EEESC_SE_Li128ELb0ELb1ELb0ELb0EEENS1_19SingleTileSchedulerILb0ELb0ELb1ELi128EEEEEEEEEvNT_6ParamsE:
        .type           _ZN7cutlass13device_kernelIN5flash19enable_sm80_to_sm89INS1_16FlashAttnFwdSm80INS1_25CollectiveMainloopFwdSm80ILi4ELi1ELb0EN4cute5tupleIJNS5_1CILi128EEENS7_ILi48EEENS7_ILi96EEEEEELi96ENS_6half_tEfNS_4arch4Sm80ELb0ELb1ELb0ELb0ELb0ELb0ELb1ELb0EEENS1_21CollectiveEpilogueFwdINS6_IJS8_SA_S9_EEENS6_IJNS7_ILi1EEESI_SI_EEESC_SE_Li128ELb0ELb1ELb0ELb0EEENS1_19SingleTileSchedulerILb0ELb0ELb1ELi128EEEEEEEEEvNT_6ParamsE,@function
        .size           _ZN7cutlass13device_kernelIN5flash19enable_sm80_to_sm89INS1_16FlashAttnFwdSm80INS1_25CollectiveMainloopFwdSm80ILi4ELi1ELb0EN4cute5tupleIJNS5_1CILi128EEENS7_ILi48EEENS7_ILi96EEEEEELi96ENS_6half_tEfNS_4arch4Sm80ELb0ELb1ELb0ELb0ELb0ELb0ELb1ELb0EEENS1_21CollectiveEpilogueFwdINS6_IJS8_SA_S9_EEENS6_IJNS7_ILi1EEESI_SI_EEESC_SE_Li128ELb0ELb1ELb0ELb0EEENS1_19SingleTileSchedulerILb0ELb0ELb1ELi128EEEEEEEEEvNT_6ParamsE,(.L_x_30 - _ZN7cutlass13device_kernelIN5flash19enable_sm80_to_sm89INS1_16FlashAttnFwdSm80INS1_25CollectiveMainloopFwdSm80ILi4ELi1ELb0EN4cute5tupleIJNS5_1CILi128EEENS7_ILi48EEENS7_ILi96EEEEEELi96ENS_6half_tEfNS_4arch4Sm80ELb0ELb1ELb0ELb0ELb0ELb0ELb1ELb0EEENS1_21CollectiveEpilogueFwdINS6_IJS8_SA_S9_EEENS6_IJNS7_ILi1EEESI_SI_EEESC_SE_Li128ELb0ELb1ELb0ELb0EEENS1_19SingleTileSchedulerILb0ELb0ELb1ELi128EEEEEEEEEvNT_6ParamsE)
        .other          _ZN7cutlass13device_kernelIN5flash19enable_sm80_to_sm89INS1_16FlashAttnFwdSm80INS1_25CollectiveMainloopFwdSm80ILi4ELi1ELb0EN4cute5tupleIJNS5_1CILi128EEENS7_ILi48EEENS7_ILi96EEEEEELi96ENS_6half_tEfNS_4arch4Sm80ELb0ELb1ELb0ELb0ELb0ELb0ELb1ELb0EEENS1_21CollectiveEpilogueFwdINS6_IJS8_SA_S9_EEENS6_IJNS7_ILi1EEESI_SI_EEESC_SE_Li128ELb0ELb1ELb0ELb0EEENS1_19SingleTileSchedulerILb0ELb0ELb1ELi128EEEEEEEEEvNT_6ParamsE,@"STO_CUDA_ENTRY STV_DEFAULT"
_ZN7cutlass13device_kernelIN5flash19enable_sm80_to_sm89INS1_16FlashAttnFwdSm80INS1_25CollectiveMainloopFwdSm80ILi4ELi1ELb0EN4cute5tupleIJNS5_1CILi128EEENS7_ILi48EEENS7_ILi96EEEEEELi96ENS_6half_tEfNS_4arch4Sm80ELb0ELb1ELb0ELb0ELb0ELb0ELb1ELb0EEENS1_21CollectiveEpilogueFwdINS6_IJS8_SA_S9_EEENS6_IJNS7_ILi1EEESI_SI_EEESC_SE_Li128ELb0ELb1ELb0ELb0EEENS1_19SingleTileSchedulerILb0ELb0ELb1ELi128EEEEEEEEEvNT_6ParamsE:
[----:B------:R-:W-:Y:S01]  /*0000*/  LDC R1, c[0x0][0x37c] ;  /* 0x0000df00ff017b82 */ /* 0x000fe20000000800 */
[----:B------:R-:W-:Y:S05]  /*0010*/  EXIT ;  /* 0x000000000000794d */ /* 0x000fea0003800000 */
.L_x_12:
        /* <DEDUP_REMOVED lines=14> */
.L_x_30:


//--------------------- .text._ZN7cutlass13device_kernelIN5flash19enable_sm80_to_sm89INS1_16FlashAttnFwdSm80INS1_25CollectiveMainloopFwdSm80ILi4ELi1ELb0EN4cute5tupleIJNS5_1CILi128EEENS7_ILi48EEENS7_ILi96EEEEEELi96ENS_6half_tEfNS_4arch4Sm80ELb0ELb1ELb0ELb1ELb0ELb0ELb1ELb0EEENS1_21CollectiveEpilogueFwdINS6_IJS8_SA_S9_EEENS6_IJNS7_ILi1EEESI_SI_EEESC_SE_Li128ELb1ELb1ELb0ELb0EEENS1_19SingleTileSchedulerILb1ELb0ELb1ELi128EEEEEEEEEvNT_6ParamsE --------------------------
	.section	.text._ZN7cutlass13device_kernelIN5flash19enable_sm80_to_sm89INS1_16FlashAttnFwdSm80INS1_25CollectiveMainloopFwdSm80ILi4ELi1ELb0EN4cute5tupleIJNS5_1CILi128EEENS7_ILi48EEENS7_ILi96EEEEEELi96ENS_6half_tEfNS_4arch4Sm80ELb0ELb1ELb0ELb1ELb0ELb0ELb1ELb0EEENS1_21CollectiveEpilogueFwdINS6_IJS8_SA_S9_EEENS6_IJNS7_ILi1EEESI_SI_EEESC_SE_Li128ELb1ELb1ELb0ELb0EEENS1_19SingleTileSchedulerILb1ELb0ELb1ELi128EEEEEEEEEvNT_6ParamsE,"ax",@progbits
	.align	128
.text._ZN7cutlass13device_kernelIN5flash19enable_sm80_to_sm89INS1_16FlashAttnFwdSm80INS1_25CollectiveMainloopFwdSm80ILi4ELi1ELb0EN4cute5tupleIJNS5_1CILi128EEENS7_ILi48EEENS7_ILi96EEEEEELi96ENS_6half_tEfNS_4arch4Sm80ELb0ELb1ELb0ELb1ELb0ELb0ELb1ELb0EEENS1_21CollectiveEpilogueFwdINS6_IJS8_SA_S9_EEENS6_IJNS7_ILi1EEESI_SI_EEESC_SE_Li128ELb1ELb1ELb0ELb0EEENS1_19SingleTileSchedulerILb1ELb0ELb1ELi128EEEEEEEEEvNT_6ParamsE:
        .type           _ZN7cutlass13device_kernelIN5flash19enable_sm80_to_sm89INS1_16FlashAttnFwdSm80INS1_25CollectiveMainloopFwdSm80ILi4ELi1ELb0EN4cute5tupleIJNS5_1CILi128EEENS7_ILi48EEENS7_ILi96EEEEEELi96ENS_6half_tEfNS_4arch4Sm80ELb0ELb1ELb0ELb1ELb0ELb0ELb1ELb0EEENS1_21CollectiveEpilogueFwdINS6_IJS8_SA_S9_EEENS6_IJNS7_ILi1EEESI_SI_EEESC_SE_Li128ELb1ELb1ELb0ELb0EEENS1_19SingleTileSchedulerILb1ELb0ELb1ELi128EEEEEEEEEvNT_6ParamsE,@function
        .size           _ZN7cutlass13device_kernelIN5flash19enable_sm80_to_sm89INS1_16FlashAttnFwdSm80INS1_25CollectiveMainloopFwdSm80ILi4ELi1ELb0EN4cute5tupleIJNS5_1CILi128EEENS7_ILi48EEENS7_ILi96EEEEEELi96ENS_6half_tEfNS_4arch4Sm80ELb0ELb1ELb0ELb1ELb0ELb0ELb1ELb0EEENS1_21CollectiveEpilogueFwdINS6_IJS8_SA_S9_EEENS6_IJNS7_ILi1EEESI_SI_EEESC_SE_Li128ELb1ELb1ELb0ELb0EEENS1_19SingleTileSchedulerILb1ELb0ELb1ELi128EEEEEEEEEvNT_6ParamsE,(.L_x_31 - _ZN7cutlass13device_kernelIN5flash19enable_sm80_to_sm89INS1_16FlashAttnFwdSm80INS1_25CollectiveMainloopFwdSm80ILi4ELi1ELb0EN4cute5tupleIJNS5_1CILi128EEENS7_ILi48EEENS7_ILi96EEEEEELi96ENS_6half_tEfNS_4arch4Sm80ELb0ELb1ELb0ELb1ELb0ELb0ELb1ELb0EEENS1_21CollectiveEpilogueFwdINS6_IJS8_SA_S9_EEENS6_IJNS7_ILi1EEESI_SI_EEESC_SE_Li128ELb1ELb1ELb0ELb0EEENS1_19SingleTileSchedulerILb1ELb0ELb1ELi128EEEEEEEEEvNT_6ParamsE)
        .other          _ZN7cutlass13device_kernelIN5flash19enable_sm80_to_sm89INS1_16FlashAttnFwdSm80INS1_25CollectiveMainloopFwdSm80ILi4ELi1ELb0EN4cute5tupleIJNS5_1CILi128EEENS7_ILi48EEENS7_ILi96EEEEEELi96ENS_6half_tEfNS_4arch4Sm80ELb0ELb1ELb0ELb1ELb0ELb0ELb1ELb0EEENS1_21CollectiveEpilogueFwdINS6_IJS8_SA_S9_EEENS6_IJNS7_ILi1EEESI_SI_EEESC_SE_Li128ELb1ELb1ELb0ELb0EEENS1_19SingleTileSchedulerILb1ELb0ELb1ELi128EEEEEEEEEvNT_6ParamsE,@"STO_CUDA_ENTRY STV_DEFAULT"
_ZN7cutlass13device_kernelIN5flash19enable_sm80_to_sm89INS1_16FlashAttnFwdSm80INS1_25CollectiveMainloopFwdSm80ILi4ELi1ELb0EN4cute5tupleIJNS5_1CILi128EEENS7_ILi48EEENS7_ILi96EEEEEELi96ENS_6half_tEfNS_4arch4Sm80ELb0ELb1ELb0ELb1ELb0ELb0ELb1ELb0EEENS1_21CollectiveEpilogueFwdINS6_IJS8_SA_S9_EEENS6_IJNS7_ILi1EEESI_SI_EEESC_SE_Li128ELb1ELb1ELb0ELb0EEENS1_19SingleTileSchedulerILb1ELb0ELb1ELi128EEEEEEEEEvNT_6ParamsE:
[----:B------:R-:W-:Y:S01]  /*0000*/  LDC R1, c[0x0][0x37c] ;  /* 0x0000df00ff017b82 */ /* 0x000fe20000000800 */
[----:B------:R-:W-:Y:S05]  /*0010*/  EXIT ;  /* 0x000000000000794d */ /* 0x000fea0003800000 */
.L_x_13:
        /* <DEDUP_REMOVED lines=14> */
.L_x_31:


//--------------------- .text._ZN7cutlass13device_kernelIN5flash19enable_sm80_to_sm89INS1_16FlashAttnFwdSm80INS1_25CollectiveMainloopFwdSm80ILi4ELi1ELb0EN4cute5tupleIJNS5_1CILi128EEENS7_ILi48EEENS7_ILi96EEEEEELi96ENS_6half_tEfNS_4arch4Sm80ELb0ELb1ELb0ELb1ELb0ELb1ELb1ELb0EEENS1_21CollectiveEpilogueFwdINS6_IJS8_SA_S9_EEENS6_IJNS7_ILi1EEESI_SI_EEESC_SE_Li128ELb1ELb1ELb0ELb0EEENS1_19SingleTileSchedulerILb1ELb0ELb1ELi128EEEEEEEEEvNT_6ParamsE --------------------------
	.section	.text._ZN7cutlass13device_kernelIN5flash19enable_sm80_to_sm89INS1_16FlashAttnFwdSm80INS1_25CollectiveMainloopFwdSm80ILi4ELi1ELb0EN4cute5tupleIJNS5_1CILi128EEENS7_ILi48EEENS7_ILi96EEEEEELi96ENS_6half_tEfNS_4arch4Sm80ELb0ELb1ELb0ELb1ELb0ELb1ELb1ELb0EEENS1_21CollectiveEpilogueFwdINS6_IJS8_SA_S9_EEENS6_IJNS7_ILi1EEESI_SI_EEESC_SE_Li128ELb1ELb1ELb0ELb0EEENS1_19SingleTileSchedulerILb1ELb0ELb1ELi128EEEEEEEEEvNT_6ParamsE,"ax",@progbits
	.align	128
.text._ZN7cutlass13device_kernelIN5flash19enable_sm80_to_sm89INS1_16FlashAttnFwdSm80INS1_25CollectiveMainloopFwdSm80ILi4ELi1ELb0EN4cute5tupleIJNS5_1CILi128EEENS7_ILi48EEENS7_ILi96EEEEEELi96ENS_6half_tEfNS_4arch4Sm80ELb0ELb1ELb0ELb1ELb0ELb1ELb1ELb0EEENS1_21CollectiveEpilogueFwdINS6_IJS8_SA_S9_EEENS6_IJNS7_ILi1EEESI_SI_EEESC_SE_Li128ELb1ELb1ELb0ELb0EEENS1_19SingleTileSchedulerILb1ELb0ELb1ELi128EEEEEEEEEvNT_6ParamsE:
        .type           _ZN7cutlass13device_kernelIN5flash19enable_sm80_to_sm89INS1_16FlashAttnFwdSm80INS1_25CollectiveMainloopFwdSm80ILi4ELi1ELb0EN4cute5tupleIJNS5_1CILi128EEENS7_ILi48EEENS7_ILi96EEEEEELi96ENS_6half_tEfNS_4arch4Sm80ELb0ELb1ELb0ELb1ELb0ELb1ELb1ELb0EEENS1_21CollectiveEpilogueFwdINS6_IJS8_SA_S9_EEENS6_IJNS7_ILi1EEESI_SI_EEESC_SE_Li128ELb1ELb1ELb0ELb0EEENS1_19SingleTileSchedulerILb1ELb0ELb1ELi128EEEEEEEEEvNT_6ParamsE,@function
        .size           _ZN7cutlass13device_kernelIN5flash19enable_sm80_to_sm89INS1_16FlashAttnFwdSm80INS1_25CollectiveMainloopFwdSm80ILi4ELi1ELb0EN4cute5tupleIJNS5_1CILi128EEENS7_ILi48EEENS7_ILi96EEEEEELi96ENS_6half_tEfNS_4arch4Sm80ELb0ELb1ELb0ELb1ELb0ELb1ELb1ELb0EEENS1_21CollectiveEpilogueFwdINS6_IJS8_SA_S9_EEENS6_IJNS7_ILi1EEESI_SI_EEESC_SE_Li128ELb1ELb1ELb0ELb0EEENS1_19SingleTileSchedulerILb1ELb0ELb1ELi128EEEEEEEEEvNT_6ParamsE,(.L_x_32 - _ZN7cutlass13device_kernelIN5flash19enable_sm80_to_sm89INS1_16FlashAttnFwdSm80INS1_25CollectiveMainloopFwdSm80ILi4ELi1ELb0EN4cute5tupleIJNS5_1CILi128EEENS7_ILi48EEENS7_ILi96EEEEEELi96ENS_6half_tEfNS_4arch4Sm80ELb0ELb1ELb0ELb1ELb0ELb1ELb1ELb0EEENS1_21CollectiveEpilogueFwdINS6_IJS8_SA_S9_EEENS6_IJNS7_ILi1EEESI_SI_EEESC_SE_Li128ELb1ELb1ELb0ELb0EEENS1_19SingleTileSchedulerILb1ELb0ELb1ELi128EEEEEEEEEvNT_6ParamsE)
        .other          _ZN7cutlass13device_kernelIN5flash19enable_sm80_to_sm89INS1_16FlashAttnFwdSm80INS1_25CollectiveMainloopFwdSm80ILi4ELi1ELb0EN4cute5tupleIJNS5_1CILi128EEENS7_ILi48EEENS7_ILi96EEEEEELi96ENS_6half_tEfNS_4arch4Sm80ELb0ELb1ELb0ELb1ELb0ELb1ELb1ELb0EEENS1_21CollectiveEpilogueFwdINS6_IJS8_SA_S9_EEENS6_IJNS7_ILi1EEESI_SI_EEESC_SE_Li128ELb1ELb1ELb0ELb0EEENS1_19SingleTileSchedulerILb1ELb0ELb1ELi128EEEEEEEEEvNT_6ParamsE,@"STO_CUDA_ENTRY STV_DEFAULT"
_ZN7cutlass13device_kernelIN5flash19enable_sm80_to_sm89INS1_16FlashAttnFwdSm80INS1_25CollectiveMainloopFwdSm80ILi4ELi1ELb0EN4cute5tupleIJNS5_1CILi128EEENS7_ILi48EEENS7_ILi96EEEEEELi96ENS_6half_tEfNS_4arch4Sm80ELb0ELb1ELb0ELb1ELb0ELb1ELb1ELb0EEENS1_21CollectiveEpilogueFwdINS6_IJS8_SA_S9_EEENS6_IJNS7_ILi1EEESI_SI_EEESC_SE_Li128ELb1ELb1ELb0ELb0EEENS1_19SingleTileSchedulerILb1ELb0ELb1ELi128EEEEEEEEEvNT_6ParamsE:
[----:B------:R-:W-:Y:S01]  /*0000*/  LDC R1, c[0x0][0x37c] ;  /* 0x0000df00ff017b82 */ /* 0x000fe20000000800 */
[----:B------:R-:W-:Y:S05]  /*0010*/  EXIT ;  /* 0x000000000000794d */ /* 0x000fea0003800000 */
.L_x_14:
        /* <DEDUP_REMOVED lines=14> */
.L_x_32:


//--------------------- .text._ZN7cutlass13device_kernelIN5flash19enable_sm80_to_sm89INS1_16FlashAttnFwdSm80INS1_25CollectiveMainloopFwdSm80ILi4ELi1ELb0EN4cute5tupleIJNS5_1CILi128EEENS7_ILi64EEENS7_ILi96EEEEEELi96ENS_6half_tEfNS_4arch4Sm80ELb1ELb0ELb0ELb0ELb0ELb0ELb1ELb0EEENS1_21CollectiveEpilogueFwdINS6_IJS8_SA_S9_EEENS6_IJNS7_ILi1EEESI_SI_EEESC_SE_Li128ELb0ELb1ELb0ELb0EEENS1_30DynamicPersistentTileSchedulerILi128ELi128ELb0ELb1ELb0EEEEEEEEEvNT_6ParamsE --------------------------
	.section	.text._ZN7cutlass13device_kernelIN5flash19enable_sm80_to_sm89INS1_16FlashAttnFwdSm80INS1_25CollectiveMainloopFwdSm80ILi4ELi1ELb0EN4cute5tupleIJNS5_1CILi128EEENS7_ILi64EEENS7_ILi96EEEEEELi96ENS_6half_tEfNS_4arch4Sm80ELb1ELb0ELb0ELb0ELb0ELb0ELb1ELb0EEENS1_21CollectiveEpilogueFwdINS6_IJS8_SA_S9_EEENS6_IJNS7_ILi1EEESI_SI_EEESC_SE_Li128ELb0ELb1ELb0ELb0EEENS1_30DynamicPersistentTileSchedulerILi128ELi128ELb0ELb1ELb0EEEEEEEEEvNT_6ParamsE,"ax",@progbits
	.align	128
.text._ZN7cutlass13device_kernelIN5flash19enable_sm80_to_sm89INS1_16FlashAttnFwdSm80INS1_25CollectiveMainloopFwdSm80ILi4ELi1ELb0EN4cute5tupleIJNS5_1CILi128EEENS7_ILi64EEENS7_ILi96EEEEEELi96ENS_6half_tEfNS_4arch4Sm80ELb1ELb0ELb0ELb0ELb0ELb0ELb1ELb0EEENS1_21CollectiveEpilogueFwdINS6_IJS8_SA_S9_EEENS6_IJNS7_ILi1EEESI_SI_EEESC_SE_Li128ELb0ELb1ELb0ELb0EEENS1_30DynamicPersistentTileSchedulerILi128ELi128ELb0ELb1ELb0EEEEEEEEEvNT_6ParamsE:
        .type           _ZN7cutlass13device_kernelIN5flash19enable_sm80_to_sm89INS1_16FlashAttnFwdSm80INS1_25CollectiveMainloopFwdSm80ILi4ELi1ELb0EN4cute5tupleIJNS5_1CILi128EEENS7_ILi64EEENS7_ILi96EEEEEELi96ENS_6half_tEfNS_4arch4Sm80ELb1ELb0ELb0ELb0ELb0ELb0ELb1ELb0EEENS1_21CollectiveEpilogueFwdINS6_IJS8_SA_S9_EEENS6_IJNS7_ILi1EEESI_SI_EEESC_SE_Li128ELb0ELb1ELb0ELb0EEENS1_30DynamicPersistentTileSchedulerILi128ELi128ELb0ELb1ELb0EEEEEEEEEvNT_6ParamsE,@function
        .size           _ZN7cutlass13device_kernelIN5flash19enable_sm80_to_sm89INS1_16FlashAttnFwdSm80INS1_25CollectiveMainloopFwdSm80ILi4ELi1ELb0EN4cute5tupleIJNS5_1CILi128EEENS7_ILi64EEENS7_ILi96EEEEEELi96ENS_6half_tEfNS_4arch4Sm80ELb1ELb0ELb0ELb0ELb0ELb0ELb1ELb0EEENS1_21CollectiveEpilogueFwdINS6_IJS8_SA_S9_EEENS6_IJNS7_ILi1EEESI_SI_EEESC_SE_Li128ELb0ELb1ELb0ELb0EEENS1_30DynamicPersistentTileSchedulerILi128ELi128ELb0ELb1ELb0EEEEEEEEEvNT_6ParamsE,(.L_x_33 - _ZN7cutlass13device_kernelIN5flash19enable_sm80_to_sm89INS1_16FlashAttnFwdSm80INS1_25CollectiveMainloopFwdSm80ILi4ELi1ELb0EN4cute5tupleIJNS5_1CILi128EEENS7_ILi64EEENS7_ILi96EEEEEELi96ENS_6half_tEfNS_4arch4Sm80ELb1ELb0ELb0ELb0ELb0ELb0ELb1ELb0EEENS1_21CollectiveEpilogueFwdINS6_IJS8_SA_S9_EEENS6_IJNS7_ILi1EEESI_SI_EEESC_SE_Li128ELb0ELb1ELb0ELb0EEENS1_30DynamicPersistentTileSchedulerILi128ELi128ELb0ELb1ELb0EEEEEEEEEvNT_6ParamsE)
        .other          _ZN7cutlass13device_kernelIN5flash19enable_sm80_to_sm89INS1_16FlashAttnFwdSm80INS1_25CollectiveMainloopFwdSm80ILi4ELi1ELb0EN4cute5tupleIJNS5_1CILi128EEENS7_ILi64EEENS7_ILi96EEEEEELi96ENS_6half_tEfNS_4arch4Sm80ELb1ELb0ELb0ELb0ELb0ELb0ELb1ELb0EEENS1_21CollectiveEpilogueFwdINS6_IJS8_SA_S9_EEENS6_IJNS7_ILi1EEESI_SI_EEESC_SE_Li128ELb0ELb1ELb0ELb0EEENS1_30DynamicPersistentTileSchedulerILi128ELi128ELb0ELb1ELb0EEEEEEEEEvNT_6ParamsE,@"STO_CUDA_ENTRY STV_DEFAULT"
_ZN7cutlass13device_kernelIN5flash19enable_sm80_to_sm89INS1_16FlashAttnFwdSm80INS1_25CollectiveMainloopFwdSm80ILi4ELi1ELb0EN4cute5tupleIJNS5_1CILi128EEENS7_ILi64EEENS7_ILi96EEEEEELi96ENS_6half_tEfNS_4arch4Sm80ELb1ELb0ELb0ELb0ELb0ELb0ELb1ELb0EEENS1_21CollectiveEpilogueFwdINS6_IJS8_SA_S9_EEENS6_IJNS7_ILi1EEESI_SI_EEESC_SE_Li128ELb0ELb1ELb0ELb0EEENS1_30DynamicPersistentTileSchedulerILi128ELi128ELb0ELb1ELb0EEEEEEEEEvNT_6ParamsE:
[----:B------:R-:W-:Y:S01]  /*0000*/  LDC R1, c[0x0][0x37c] ;  /* 0x0000df00ff017b82 */ /* 0x000fe20000000800 */
[----:B------:R-:W-:Y:S05]  /*0010*/  EXIT ;  /* 0x000000000000794d */ /* 0x000fea0003800000 */
.L_x_15:
        /* <DEDUP_REMOVED lines=14> */
.L_x_33:


//--------------------- .text._ZN7cutlass13device_kernelIN5flash19enable_sm80_to_sm89INS1_16FlashAttnFwdSm80INS1_25CollectiveMainloopFwdSm80ILi4ELi1ELb0EN4cute5tupleIJNS5_1CILi128EEENS7_ILi64EEENS7_ILi96EEEEEELi96ENS_6half_tEfNS_4arch4Sm80ELb1ELb0ELb0ELb1ELb0ELb0ELb1ELb0EEENS1_21CollectiveEpilogueFwdINS6_IJS8_SA_S9_EEENS6_IJNS7_ILi1EEESI_SI_EEESC_SE_Li128ELb1ELb1ELb0ELb0EEENS1_19SingleTileSchedulerILb1ELb0ELb1ELi128EEEEEEEEEvNT_6ParamsE --------------------------
	.section	.text._ZN7cutlass13device_kernelIN5flash19enable_sm80_to_sm89INS1_16FlashAttnFwdSm80INS1_25CollectiveMainloopFwdSm80ILi4ELi1ELb0EN4cute5tupleIJNS5_1CILi128EEENS7_ILi64EEENS7_ILi96EEEEEELi96ENS_6half_tEfNS_4arch4Sm80ELb1ELb0ELb0ELb1ELb0ELb0ELb1ELb0EEENS1_21CollectiveEpilogueFwdINS6_IJS8_SA_S9_EEENS6_IJNS7_ILi1EEESI_SI_EEESC_SE_Li128ELb1ELb1ELb0ELb0EEENS1_19SingleTileSchedulerILb1ELb0ELb1ELi128EEEEEEEEEvNT_6ParamsE,"ax",@progbits
	.align	128
.text._ZN7cutlass13device_kernelIN5flash19enable_sm80_to_sm89INS1_16FlashAttnFwdSm80INS1_25CollectiveMainloopFwdSm80ILi4ELi1ELb0EN4cute5tupleIJNS5_1CILi128EEENS7_ILi64EEENS7_ILi96EEEEEELi96ENS_6half_tEfNS_4arch4Sm80ELb1ELb0ELb0ELb1ELb0ELb0ELb1ELb0EEENS1_21CollectiveEpilogueFwdINS6_IJS8_SA_S9_EEENS6_IJNS7_ILi1EEESI_SI_EEESC_SE_Li128ELb1ELb1ELb0ELb0EEENS1_19SingleTileSchedulerILb1ELb0ELb1ELi128EEEEEEEEEvNT_6ParamsE:
        .type           _ZN7cutlass13device_kernelIN5flash19enable_sm80_to_sm89INS1_16FlashAttnFwdSm80INS1_25CollectiveMainloopFwdSm80ILi4ELi1ELb0EN4cute5tupleIJNS5_1CILi128EEENS7_ILi64EEENS7_ILi96EEEEEELi96ENS_6half_tEfNS_4arch4Sm80ELb1ELb0ELb0ELb1ELb0ELb0ELb1ELb0EEENS1_21CollectiveEpilogueFwdINS6_IJS8_SA_S9_EEENS6_IJNS7_ILi1EEESI_SI_EEESC_SE_Li128ELb1ELb1ELb0ELb0EEENS1_19SingleTileSchedulerILb1ELb0ELb1ELi128EEEEEEEEEvNT_6ParamsE,@function
        .size           _ZN7cutlass13device_kernelIN5flash19enable_sm80_to_sm89INS1_16FlashAttnFwdSm80INS1_25CollectiveMainloopFwdSm80ILi4ELi1ELb0EN4cute5tupleIJNS5_1CILi128EEENS7_ILi64EEENS7_ILi96EEEEEELi96ENS_6half_tEfNS_4arch4Sm80ELb1ELb0ELb0ELb1ELb0ELb0ELb1ELb0EEENS1_21CollectiveEpilogueFwdINS6_IJS8_SA_S9_EEENS6_IJNS7_ILi1EEESI_SI_EEESC_SE_Li128ELb1ELb1ELb0ELb0EEENS1_19SingleTileSchedulerILb1ELb0ELb1ELi128EEEEEEEEEvNT_6ParamsE,(.L_x_34 - _ZN7cutlass13device_kernelIN5flash19enable_sm80_to_sm89INS1_16FlashAttnFwdSm80INS1_25CollectiveMainloopFwdSm80ILi4ELi1ELb0EN4cute5tupleIJNS5_1CILi128EEENS7_ILi64EEENS7_ILi96EEEEEELi96ENS_6half_tEfNS_4arch4Sm80ELb1ELb0ELb0ELb1ELb0ELb0ELb1ELb0EEENS1_21CollectiveEpilogueFwdINS6_IJS8_SA_S9_EEENS6_IJNS7_ILi1EEESI_SI_EEESC_SE_Li128ELb1ELb1ELb0ELb0EEENS1_19SingleTileSchedulerILb1ELb0ELb1ELi128EEEEEEEEEvNT_6ParamsE)
        .other          _ZN7cutlass13device_kernelIN5flash19enable_sm80_to_sm89INS1_16FlashAttnFwdSm80INS1_25CollectiveMainloopFwdSm80ILi4ELi1ELb0EN4cute5tupleIJNS5_1CILi128EEENS7_ILi64EEENS7_ILi96EEEEEELi96ENS_6half_tEfNS_4arch4Sm80ELb1ELb0ELb0ELb1ELb0ELb0ELb1ELb0EEENS1_21CollectiveEpilogueFwdINS6_IJS8_SA_S9_EEENS6_IJNS7_ILi1EEESI_SI_EEESC_SE_Li128ELb1ELb1ELb0ELb0EEENS1_19SingleTileSchedulerILb1ELb0ELb1ELi128EEEEEEEEEvNT_6ParamsE,@"STO_CUDA_ENTRY STV_DEFAULT"
_ZN7cutlass13device_kernelIN5flash19enable_sm80_to_sm89INS1_16FlashAttnFwdSm80INS1_25CollectiveMainloopFwdSm80ILi4ELi1ELb0EN4cute5tupleIJNS5_1CILi128EEENS7_ILi64EEENS7_ILi96EEEEEELi96ENS_6half_tEfNS_4arch4Sm80ELb1ELb0ELb0ELb1ELb0ELb0ELb1ELb0EEENS1_21CollectiveEpilogueFwdINS6_IJS8_SA_S9_EEENS6_IJNS7_ILi1EEESI_SI_EEESC_SE_Li128ELb1ELb1ELb0ELb0EEENS1_19SingleTileSchedulerILb1ELb0ELb1ELi128EEEEEEEEEvNT_6ParamsE:
[----:B------:R-:W-:Y:S01]  /*0000*/  LDC R1, c[0x0][0x37c] ;  /* 0x0000df00ff017b82 */ /* 0x000fe20000000800 */
[----:B------:R-:W-:Y:S05]  /*0010*/  EXIT ;  /* 0x000000000000794d */ /* 0x000fea0003800000 */
.L_x_16:
        /* <DEDUP_REMOVED lines=14> */
.L_x_34:


//--------------------- .text._ZN7cutlass13device_kernelIN5flash19enable_sm80_to_sm89INS1_16FlashAttnFwdSm80INS1_25CollectiveMainloopFwdSm80ILi4ELi1ELb0EN4cute5tupleIJNS5_1CILi128EEENS7_ILi64EEENS7_ILi96EEEEEELi96ENS_6half_tEfNS_4arch4Sm80ELb1ELb0ELb0ELb1ELb0ELb1ELb1ELb0EEENS1_21CollectiveEpilogueFwdINS6_IJS8_SA_S9_EEENS6_IJNS7_ILi1EEESI_SI_EEESC_SE_Li128ELb1ELb1ELb0ELb0EEENS1_19SingleTileSchedulerILb1ELb0ELb1ELi128EEEEEEEEEvNT_6ParamsE --------------------------
	.section	.text._ZN7cutlass13device_kernelIN5flash19enable_sm80_to_sm89INS1_16FlashAttnFwdSm80INS1_25CollectiveMainloopFwdSm80ILi4ELi1ELb0EN4cute5tupleIJNS5_1CILi128EEENS7_ILi64EEENS7_ILi96EEEEEELi96ENS_6half_tEfNS_4arch4Sm80ELb1ELb0ELb0ELb1ELb0ELb1ELb1ELb0EEENS1_21CollectiveEpilogueFwdINS6_IJS8_SA_S9_EEENS6_IJNS7_ILi1EEESI_SI_EEESC_SE_Li128ELb1ELb1ELb0ELb0EEENS1_19SingleTileSchedulerILb1ELb0ELb1ELi128EEEEEEEEEvNT_6ParamsE,"ax",@progbits
	.align	128
.text._ZN7cutlass13device_kernelIN5flash19enable_sm80_to_sm89INS1_16FlashAttnFwdSm80INS1_25CollectiveMainloopFwdSm80ILi4ELi1ELb0EN4cute5tupleIJNS5_1CILi128EEENS7_ILi64EEENS7_ILi96EEEEEELi96ENS_6half_tEfNS_4arch4Sm80ELb1ELb0ELb0ELb1ELb0ELb1ELb1ELb0EEENS1_21CollectiveEpilogueFwdINS6_IJS8_SA_S9_EEENS6_IJNS7_ILi1EEESI_SI_EEESC_SE_Li128ELb1ELb1ELb0ELb0EEENS1_19SingleTileSchedulerILb1ELb0ELb1ELi128EEEEEEEEEvNT_6ParamsE:
        .type           _ZN7cutlass13device_kernelIN5flash19enable_sm80_to_sm89INS1_16FlashAttnFwdSm80INS1_25CollectiveMainloopFwdSm80ILi4ELi1ELb0EN4cute5tupleIJNS5_1CILi128EEENS7_ILi64EEENS7_ILi96EEEEEELi96ENS_6half_tEfNS_4arch4Sm80ELb1ELb0ELb0ELb1ELb0ELb1ELb1ELb0EEENS1_21CollectiveEpilogueFwdINS6_IJS8_SA_S9_EEENS6_IJNS7_ILi1EEESI_SI_EEESC_SE_Li128ELb1ELb1ELb0ELb0EEENS1_19SingleTileSchedulerILb1ELb0ELb1ELi128EEEEEEEEEvNT_6ParamsE,@function
        .size           _ZN7cutlass13device_kernelIN5flash19enable_sm80_to_sm89INS1_16FlashAttnFwdSm80INS1_25CollectiveMainloopFwdSm80ILi4ELi1ELb0EN4cute5tupleIJNS5_1CILi128EEENS7_ILi64EEENS7_ILi96EEEEEELi96ENS_6half_tEfNS_4arch4Sm80ELb1ELb0ELb0ELb1ELb0ELb1ELb1ELb0EEENS1_21CollectiveEpilogueFwdINS6_IJS8_SA_S9_EEENS6_IJNS7_ILi1EEESI_SI_EEESC_SE_Li128ELb1ELb1ELb0ELb0EEENS1_19SingleTileSchedulerILb1ELb0ELb1ELi128EEEEEEEEEvNT_6ParamsE,(.L_x_35 - _ZN7cutlass13device_kernelIN5flash19enable_sm80_to_sm89INS1_16FlashAttnFwdSm80INS1_25CollectiveMainloopFwdSm80ILi4ELi1ELb0EN4cute5tupleIJNS5_1CILi128EEENS7_ILi64EEENS7_ILi96EEEEEELi96ENS_6half_tEfNS_4arch4Sm80ELb1ELb0ELb0ELb1ELb0ELb1ELb1ELb0EEENS1_21CollectiveEpilogueFwdINS6_IJS8_SA_S9_EEENS6_IJNS7_ILi1EEESI_SI_EEESC_SE_Li128ELb1ELb1ELb0ELb0EEENS1_19SingleTileSchedulerILb1ELb0ELb1ELi128EEEEEEEEEvNT_6ParamsE)
        .other          _ZN7cutlass13device_kernelIN5flash19enable_sm80_to_sm89INS1_16FlashAttnFwdSm80INS1_25CollectiveMainloopFwdSm80ILi4ELi1ELb0EN4cute5tupleIJNS5_1CILi128EEENS7_ILi64EEENS7_ILi96EEEEEELi96ENS_6half_tEfNS_4arch4Sm80ELb1ELb0ELb0ELb1ELb0ELb1ELb1ELb0EEENS1_21CollectiveEpilogueFwdINS6_IJS8_SA_S9_EEENS6_IJNS7_ILi1EEESI_SI_EEESC_SE_Li128ELb1ELb1ELb0ELb0EEENS1_19SingleTileSchedulerILb1ELb0ELb1ELi128EEEEEEEEEvNT_6ParamsE,@"STO_CUDA_ENTRY STV_DEFAULT"
_ZN7cutlass13device_kernelIN5flash19enable_sm80_to_sm89INS1_16FlashAttnFwdSm80INS1_25CollectiveMainloopFwdSm80ILi4ELi1ELb0EN4cute5tupleIJNS5_1CILi128EEENS7_ILi64EEENS7_ILi96EEEEEELi96ENS_6half_tEfNS_4arch4Sm80ELb1ELb0ELb0ELb1ELb0ELb1ELb1ELb0EEENS1_21CollectiveEpilogueFwdINS6_IJS8_SA_S9_EEENS6_IJNS7_ILi1EEESI_SI_EEESC_SE_Li128ELb1ELb1ELb0ELb0EEENS1_19SingleTileSchedulerILb1ELb0ELb1ELi128EEEEEEEEEvNT_6ParamsE:
[----:B------:R-:W-:Y:S01]  /*0000*/  LDC R1, c[0x0][0x37c] ;  /* 0x0000df00ff017b82 */ /* 0x000fe20000000800 */
[----:B------:R-:W-:Y:S05]  /*0010*/  EXIT ;  /* 0x000000000000794d */ /* 0x000fea0003800000 */
.L_x_17:
        /* <DEDUP_REMOVED lines=14> */
.L_x_35:


//--------------------- .nv.shared.reserved.0     --------------------------
	.section	.nv.shared.reserved.0,"aw",@nobits
	.weak		__nv_reservedSMEM_offset_0_alias
	.size		__nv_reservedSMEM_offset_0_alias, 0, 64
	.other		__nv_reservedSMEM_offset_0_alias,@"STO_CUDA_RESERVED_SHARED STV_DEFAULT"
__nv_reservedSMEM_offset_0_alias:
	.zero		0
	.zero		64


//--------------------- .nv.global                --------------------------
	.section	.nv.global,"aw",@nobits
.nv.global:
	.type		_ZN76_INTERNAL_5b947126_40_flash_fwd_hdim96_fp16_softcapall_sm80_cu_f3e6f9ee_37354cute1_E,@object
	.size		_ZN76_INTERNAL_5b947126_40_flash_fwd_hdim96_fp16_softcapall_sm80_cu_f3e6f9ee_37354cute1_E,(_ZN76_INTERNAL_5b947126_40_flash_fwd_hdim96_fp16_softcapall_sm80_cu_f3e6f9ee_37354cuda3std3__45__cpo6cbeginE - _ZN76_INTERNAL_5b947126_40_flash_fwd_hdim96_fp16_softcapall_sm80_cu_f3e6f9ee_37354cute1_E)
_ZN76_INTERNAL_5b947126_40_flash_fwd_hdim96_fp16_softcapall_sm80_cu_f3e6f9ee_37354cute1_E:
	.zero		1
	.type		_ZN76_INTERNAL_5b947126_40_flash_fwd_hdim96_fp16_softcapall_sm80_cu_f3e6f9ee_37354cuda3std3__45__cpo6cbeginE,@object
	.size		_ZN76_INTERNAL_5b947126_40_flash_fwd_hdim96_fp16_softcapall_sm80_cu_f3e6f9ee_37354cuda3std3__45__cpo6cbeginE,(_ZN76_INTERNAL_5b947126_40_flash_fwd_hdim96_fp16_softcapall_sm80_cu_f3e6f9ee_37354cuda3std3__48in_placeE - _ZN76_INTERNAL_5b947126_40_flash_fwd_hdim96_fp16_softcapall_sm80_cu_f3e6f9ee_37354cuda3std3__45__cpo6cbeginE)
_ZN76_INTERNAL_5b947126_40_flash_fwd_hdim96_fp16_softcapall_sm80_cu_f3e6f9ee_37354cuda3std3__45__cpo6cbeginE:
	.zero		1
	.type		_ZN76_INTERNAL_5b947126_40_flash_fwd_hdim96_fp16_softcapall_sm80_cu_f3e6f9ee_37354cuda3std3__48in_placeE,@object
	.size		_ZN76_INTERNAL_5b947126_40_flash_fwd_hdim96_fp16_softcapall_sm80_cu_f3e6f9ee_37354cuda3std3__48in_placeE,(_ZN76_INTERNAL_5b947126_40_flash_fwd_hdim96_fp16_softcapall_sm80_cu_f3e6f9ee_37354cuda3std6ranges3__45__cpo9iter_moveE - _ZN76_INTERNAL_5b947126_40_flash_fwd_hdim96_fp16_softcapall_sm80_cu_f3e6f9ee_37354cuda3std3__48in_placeE)
_ZN76_INTERNAL_5b947126_40_flash_fwd_hdim96_fp16_softcapall_sm80_cu_f3e6f9ee_37354cuda3std3__48in_placeE:
	.zero		1
	.type		_ZN76_INTERNAL_5b947126_40_flash_fwd_hdim96_fp16_softcapall_sm80_cu_f3e6f9ee_37354cuda3std6ranges3__45__cpo9iter_moveE,@object
	.size		_ZN76_INTERNAL_5b947126_40_flash_fwd_hdim96_fp16_softcapall_sm80_cu_f3e6f9ee_37354cuda3std6ranges3__45__cpo9iter_moveE,(_ZN76_INTERNAL_5b947126_40_flash_fwd_hdim96_fp16_softcapall_sm80_cu_f3e6f9ee_37354cuda3std3__45__cpo5beginE - _ZN76_INTERNAL_5b947126_40_flash_fwd_hdim96_fp16_softcapall_sm80_cu_f3e6f9ee_37354cuda3std6ranges3__45__cpo9iter_moveE)
_ZN76_INTERNAL_5b947126_40_flash_fwd_hdim96_fp16_softcapall_sm80_cu_f3e6f9ee_37354cuda3std6ranges3__45__cpo9iter_moveE:
	.zero		1
	.type		_ZN76_INTERNAL_5b947126_40_flash_fwd_hdim96_fp16_softcapall_sm80_cu_f3e6f9ee_37354cuda3std3__45__cpo5beginE,@object
	.size		_ZN76_INTERNAL_5b947126_40_flash_fwd_hdim96_fp16_softcapall_sm80_cu_f3e6f9ee_37354cuda3std3__45__cpo5beginE,(_ZN76_INTERNAL_5b947126_40_flash_fwd_hdim96_fp16_softcapall_sm80_cu_f3e6f9ee_37354cuda3std3__478_GLOBAL__N__5b947126_40_flash_fwd_hdim96_fp16_softcapall_sm80_cu_f3e6f9ee_37356ignoreE - _ZN76_INTERNAL_5b947126_40_flash_fwd_hdim96_fp16_softcapall_sm80_cu_f3e6f9ee_37354cuda3std3__45__cpo5beginE)
_ZN76_INTERNAL_5b947126_40_flash_fwd_hdim96_fp16_softcapall_sm80_cu_f3e6f9ee_37354cuda3std3__45__cpo5beginE:
	.zero		1
	.type		_ZN76_INTERNAL_5b947126_40_flash_fwd_hdim96_fp16_softcapall_sm80_cu_f3e6f9ee_37354cuda3std3__478_GLOBAL__N__5b947126_40_flash_fwd_hdim96_fp16_softcapall_sm80_cu_f3e6f9ee_37356ignoreE,@object
	.size		_ZN76_INTERNAL_5b947126_40_flash_fwd_hdim96_fp16_softcapall_sm80_cu_f3e6f9ee_37354cuda3std3__478_GLOBAL__N__5b947126_40_flash_fwd_hdim96_fp16_softcapall_sm80_cu_f3e6f9ee_37356ignoreE,(_ZN76_INTERNAL_5b947126_40_flash_fwd_hdim96_fp16_softcapall_sm80_cu_f3e6f9ee_37354cute7productE - _ZN76_INTERNAL_5b947126_40_flash_fwd_hdim96_fp16_softcapall_sm80_cu_f3e6f9ee_37354cuda3std3__478_GLOBAL__N__5b947126_40_flash_fwd_hdim96_fp16_softcapall_sm80_cu_f3e6f9ee_37356ignoreE)
_ZN76_INTERNAL_5b947126_40_flash_fwd_hdim96_fp16_softcapall_sm80_cu_f3e6f9ee_37354cuda3std3__478_GLOBAL__N__5b947126_40_flash_fwd_hdim96_fp16_softcapall_sm80_cu_f3e6f9ee_37356ignoreE:
	.zero		1
	.type		_ZN76_INTERNAL_5b947126_40_flash_fwd_hdim96_fp16_softcapall_sm80_cu_f3e6f9ee_37354cute7productE,@object
	.size		_ZN76_INTERNAL_5b947126_40_flash_fwd_hdim96_fp16_softcapall_sm80_cu_f3e6f9ee_37354cute7productE,(_ZN76_INTERNAL_5b947126_40_flash_fwd_hdim96_fp16_softcapall_sm80_cu_f3e6f9ee_37354cuda3std3__45__cpo3endE - _ZN76_INTERNAL_5b947126_40_flash_fwd_hdim96_fp16_softcapall_sm80_cu_f3e6f9ee_37354cute7productE)
_ZN76_INTERNAL_5b947126_40_flash_fwd_hdim96_fp16_softcapall_sm80_cu_f3e6f9ee_37354cute7productE:
	.zero		1
	.type		_ZN76_INTERNAL_5b947126_40_flash_fwd_hdim96_fp16_softcapall_sm80_cu_f3e6f9ee_37354cuda3std3__45__cpo3endE,@object
	.size		_ZN76_INTERNAL_5b947126_40_flash_fwd_hdim96_fp16_softcapall_sm80_cu_f3e6f9ee_37354cuda3std3__45__cpo3endE,(_ZN76_INTERNAL_5b947126_40_flash_fwd_hdim96_fp16_softcapall_sm80_cu_f3e6f9ee_37354cuda3std3__419piecewise_constructE - _ZN76_INTERNAL_5b947126_40_flash_fwd_hdim96_fp16_softcapall_sm80_cu_f3e6f9ee_37354cuda3std3__45__cpo3endE)
_ZN76_INTERNAL_5b947126_40_flash_fwd_hdim96_fp16_softcapall_sm80_cu_f3e6f9ee_37354cuda3std3__45__cpo3endE:
	.zero		1
	.type		_ZN76_INTERNAL_5b947126_40_flash_fwd_hdim96_fp16_softcapall_sm80_cu_f3e6f9ee_37354cuda3std3__419piecewise_constructE,@object
	.size		_ZN76_INTERNAL_5b947126_40_flash_fwd_hdim96_fp16_softcapall_sm80_cu_f3e6f9ee_37354cuda3std3__419piecewise_constructE,(_ZN76_INTERNAL_5b947126_40_flash_fwd_hdim96_fp16_softcapall_sm80_cu_f3e6f9ee_37354cuda3std3__45__cpo4cendE - _ZN76_INTERNAL_5b947126_40_flash_fwd_hdim96_fp16_softcapall_sm80_cu_f3e6f9ee_37354cuda3std3__419piecewise_constructE)
_ZN76_INTERNAL_5b947126_40_flash_fwd_hdim96_fp16_softcapall_sm80_cu_f3e6f9ee_37354cuda3std3__419piecewise_constructE:
	.zero		1
	.type		_ZN76_INTERNAL_5b947126_40_flash_fwd_hdim96_fp16_softcapall_sm80_cu_f3e6f9ee_37354cuda3std3__45__cpo4cendE,@object
	.size		_ZN76_INTERNAL_5b947126_40_flash_fwd_hdim96_fp16_softcapall_sm80_cu_f3e6f9ee_37354cuda3std3__45__cpo4cendE,(_ZN76_INTERNAL_5b947126_40_flash_fwd_hdim96_fp16_softcapall_sm80_cu_f3e6f9ee_37354cuda3std6ranges3__45__cpo4swapE - _ZN76_INTERNAL_5b947126_40_flash_fwd_hdim96_fp16_softcapall_sm80_cu_f3e6f9ee_37354cuda3std3__45__cpo4cendE)
_ZN76_INTERNAL_5b947126_40_flash_fwd_hdim96_fp16_softcapall_sm80_cu_f3e6f9ee_37354cuda3std3__45__cpo4cendE:
	.zero		1
	.type		_ZN76_INTERNAL_5b947126_40_flash_fwd_hdim96_fp16_softcapall_sm80_cu_f3e6f9ee_37354cuda3std6ranges3__45__cpo4swapE,@object
	.size		_ZN76_INTERNAL_5b947126_40_flash_fwd_hdim96_fp16_softcapall_sm80_cu_f3e6f9ee_37354cuda3std6ranges3__45__cpo4swapE,(.L_7 - _ZN76_INTERNAL_5b947126_40_flash_fwd_hdim96_fp16_softcapall_sm80_cu_f3e6f9ee_37354cuda3std6ranges3__45__cpo4swapE)
_ZN76_INTERNAL_5b947126_40_flash_fwd_hdim96_fp16_softcapall_sm80_cu_f3e6f9ee_37354cuda3std6ranges3__45__cpo4swapE:
	.zero		1
.L_7:


//--------------------- .nv.constant0._ZN7cutlass13device_kernelIN5flash19enable_sm80_to_sm89INS1_16FlashAttnFwdSm80INS1_25CollectiveMainloopFwdSm80ILi4ELi1ELb0EN4cute5tupleIJNS5_1CILi128EEENS7_ILi64EEENS7_ILi96EEEEEELi96ENS_6half_tEfNS_4arch4Sm80ELb0ELb0ELb1ELb0ELb0ELb0ELb1ELb0EEENS1_21CollectiveEpilogueFwdINS6_IJS8_SA_S9_EEENS6_IJNS7_ILi1EEESI_SI_EEESC_SE_Li128ELb0ELb1ELb0ELb0EEENS1_19SingleTileSchedulerILb0ELb0ELb1ELi128EEEEEEEEEvNT_6ParamsE --------------------------
	.section	.nv.constant0._ZN7cutlass13device_kernelIN5flash19enable_sm80_to_sm89INS1_16FlashAttnFwdSm80INS1_25CollectiveMainloopFwdSm80ILi4ELi1ELb0EN4cute5tupleIJNS5_1CILi128EEENS7_ILi64EEENS7_ILi96EEEEEELi96ENS_6half_tEfNS_4arch4Sm80ELb0ELb0ELb1ELb0ELb0ELb0ELb1ELb0EEENS1_21CollectiveEpilogueFwdINS6_IJS8_SA_S9_EEENS6_IJNS7_ILi1EEESI_SI_EEESC_SE_Li128ELb0ELb1ELb0ELb0EEENS1_19SingleTileSchedulerILb0ELb0ELb1ELi128EEEEEEEEEvNT_6ParamsE,"a",@progbits
	.sectionflags	@""
	.align	4
.nv.constant0._ZN7cutlass13device_kernelIN5flash19enable_sm80_to_sm89INS1_16FlashAttnFwdSm80INS1_25CollectiveMainloopFwdSm80ILi4ELi1ELb0EN4cute5tupleIJNS5_1CILi128EEENS7_ILi64EEENS7_ILi96EEEEEELi96ENS_6half_tEfNS_4arch4Sm80ELb0ELb0ELb1ELb0ELb0ELb0ELb1ELb0EEENS1_21CollectiveEpilogueFwdINS6_IJS8_SA_S9_EEENS6_IJNS7_ILi1EEESI_SI_EEESC_SE_Li128ELb0ELb1ELb0ELb0EEENS1_19SingleTileSchedulerILb0ELb0ELb1ELi128EEEEEEEEEvNT_6ParamsE:
	.zero		1944


//--------------------- .nv.constant0._ZN7cutlass13device_kernelIN5flash19enable_sm80_to_sm89INS1_16FlashAttnFwdSm80INS1_25CollectiveMainloopFwdSm80ILi4ELi1ELb0EN4cute5tupleIJNS5_1CILi128EEENS7_ILi64EEENS7_ILi96EEEEEELi96ENS_6half_tEfNS_4arch4Sm80ELb0ELb0ELb1ELb1ELb0ELb0ELb1ELb0EEENS1_21CollectiveEpilogueFwdINS6_IJS8_SA_S9_EEENS6_IJNS7_ILi1EEESI_SI_EEESC_SE_Li128ELb1ELb1ELb0ELb0EEENS1_19SingleTileSchedulerILb1ELb0ELb1ELi128EEEEEEEEEvNT_6ParamsE --------------------------
	.section	.nv.constant0._ZN7cutlass13device_kernelIN5flash19enable_sm80_to_sm89INS1_16FlashAttnFwdSm80INS1_25CollectiveMainloopFwdSm80ILi4ELi1ELb0EN4cute5tupleIJNS5_1CILi128EEENS7_ILi64EEENS7_ILi96EEEEEELi96ENS_6half_tEfNS_4arch4Sm80ELb0ELb0ELb1ELb1ELb0ELb0ELb1ELb0EEENS1_21CollectiveEpilogueFwdINS6_IJS8_SA_S9_EEENS6_IJNS7_ILi1EEESI_SI_EEESC_SE_Li128ELb1ELb1ELb0ELb0EEENS1_19SingleTileSchedulerILb1ELb0ELb1ELi128EEEEEEEEEvNT_6ParamsE,"a",@progbits
	.sectionflags	@""
	.align	4
.nv.constant0._ZN7cutlass13device_kernelIN5flash19enable_sm80_to_sm89INS1_16FlashAttnFwdSm80INS1_25CollectiveMainloopFwdSm80ILi4ELi1ELb0EN4cute5tupleIJNS5_1CILi128EEENS7_ILi64EEENS7_ILi96EEEEEELi96ENS_6half_tEfNS_4arch4Sm80ELb0ELb0ELb1ELb1ELb0ELb0ELb1ELb0EEENS1_21CollectiveEpilogueFwdINS6_IJS8_SA_S9_EEENS6_IJNS7_ILi1EEESI_SI_EEESC_SE_Li128ELb1ELb1ELb0ELb0EEENS1_19SingleTileSchedulerILb1ELb0ELb1ELi128EEEEEEEEEvNT_6ParamsE:
	.zero		1944


//--------------------- .nv.constant0._ZN7cutlass13device_kernelIN5flash19enable_sm80_to_sm89INS1_16FlashAttnFwdSm80INS1_25CollectiveMainloopFwdSm80ILi4ELi1ELb0EN4cute5tupleIJNS5_1CILi128EEENS7_ILi64EEENS7_ILi96EEEEEELi96ENS_6half_tEfNS_4arch4Sm80ELb0ELb0ELb1ELb1ELb0ELb1ELb1ELb0EEENS1_21CollectiveEpilogueFwdINS6_IJS8_SA_S9_EEENS6_IJNS7_ILi1EEESI_SI_EEESC_SE_Li128ELb1ELb1ELb0ELb0EEENS1_19SingleTileSchedulerILb1ELb0ELb1ELi128EEEEEEEEEvNT_6ParamsE --------------------------
	.section	.nv.constant0._ZN7cutlass13device_kernelIN5flash19enable_sm80_to_sm89INS1_16FlashAttnFwdSm80INS1_25CollectiveMainloopFwdSm80ILi4ELi1ELb0EN4cute5tupleIJNS5_1CILi128EEENS7_ILi64EEENS7_ILi96EEEEEELi96ENS_6half_tEfNS_4arch4Sm80ELb0ELb0ELb1ELb1ELb0ELb1ELb1ELb0EEENS1_21CollectiveEpilogueFwdINS6_IJS8_SA_S9_EEENS6_IJNS7_ILi1EEESI_SI_EEESC_SE_Li128ELb1ELb1ELb0ELb0EEENS1_19SingleTileSchedulerILb1ELb0ELb1ELi128EEEEEEEEEvNT_6ParamsE,"a",@progbits
	.sectionflags	@""
	.align	4
.nv.constant0._ZN7cutlass13device_kernelIN5flash19enable_sm80_to_sm89INS1_16FlashAttnFwdSm80INS1_25CollectiveMainloopFwdSm80ILi4ELi1ELb0EN4cute5tupleIJNS5_1CILi128EEENS7_ILi64EEENS7_ILi96EEEEEELi96ENS_6half_tEfNS_4arch4Sm80ELb0ELb0ELb1ELb1ELb0ELb1ELb1ELb0EEENS1_21CollectiveEpilogueFwdINS6_IJS8_SA_S9_EEENS6_IJNS7_ILi1EEESI_SI_EEESC_SE_Li128ELb1ELb1ELb0ELb0EEENS1_19SingleTileSchedulerILb1ELb0ELb1ELi128EEEEEEEEEvNT_6ParamsE:
	.zero		1944


//--------------------- .nv.constant0._ZN7cutlass13device_kernelIN5flash19enable_sm80_to_sm89INS1_16FlashAttnFwdSm80INS1_25CollectiveMainloopFwdSm80ILi4ELi1ELb0EN4cute5tupleIJNS5_1CILi128EEENS7_ILi48EEENS7_ILi96EEEEEELi96ENS_6half_tEfNS_4arch4Sm80ELb0ELb1ELb1ELb0ELb0ELb0ELb1ELb0EEENS1_21CollectiveEpilogueFwdINS6_IJS8_SA_S9_EEENS6_IJNS7_ILi1EEESI_SI_EEESC_SE_Li128ELb0ELb1ELb0ELb0EEENS1_19SingleTileSchedulerILb0ELb0ELb1ELi128EEEEEEEEEvNT_6ParamsE --------------------------
	.section	.nv.constant0._ZN7cutlass13device_kernelIN5flash19enable_sm80_to_sm89INS1_16FlashAttnFwdSm80INS1_25CollectiveMainloopFwdSm80ILi4ELi1ELb0EN4cute5tupleIJNS5_1CILi128EEENS7_ILi48EEENS7_ILi96EEEEEELi96ENS_6half_tEfNS_4arch4Sm80ELb0ELb1ELb1ELb0ELb0ELb0ELb1ELb0EEENS1_21CollectiveEpilogueFwdINS6_IJS8_SA_S9_EEENS6_IJNS7_ILi1EEESI_SI_EEESC_SE_Li128ELb0ELb1ELb0ELb0EEENS1_19SingleTileSchedulerILb0ELb0ELb1ELi128EEEEEEEEEvNT_6ParamsE,"a",@progbits
	.sectionflags	@""
	.align	4
.nv.constant0._ZN7cutlass13device_kernelIN5flash19enable_sm80_to_sm89INS1_16FlashAttnFwdSm80INS1_25CollectiveMainloopFwdSm80ILi4ELi1ELb0EN4cute5tupleIJNS5_1CILi128EEENS7_ILi48EEENS7_ILi96EEEEEELi96ENS_6half_tEfNS_4arch4Sm80ELb0ELb1ELb1ELb0ELb0ELb0ELb1ELb0EEENS1_21CollectiveEpilogueFwdINS6_IJS8_SA_S9_EEENS6_IJNS7_ILi1EEESI_SI_EEESC_SE_Li128ELb0ELb1ELb0ELb0EEENS1_19SingleTileSchedulerILb0ELb0ELb1ELi128EEEEEEEEEvNT_6ParamsE:
	.zero		1944


//--------------------- .nv.constant0._ZN7cutlass13device_kernelIN5flash19enable_sm80_to_sm89INS1_16FlashAttnFwdSm80INS1_25CollectiveMainloopFwdSm80ILi4ELi1ELb0EN4cute5tupleIJNS5_1CILi128EEENS7_ILi48EEENS7_ILi96EEEEEELi96ENS_6half_tEfNS_4arch4Sm80ELb0ELb1ELb1ELb1ELb0ELb0ELb1ELb0EEENS1_21CollectiveEpilogueFwdINS6_IJS8_SA_S9_EEENS6_IJNS7_ILi1EEESI_SI_EEESC_SE_Li128ELb1ELb1ELb0ELb0EEENS1_19SingleTileSchedulerILb1ELb0ELb1ELi128EEEEEEEEEvNT_6ParamsE --------------------------
	.section	.nv.constant0._ZN7cutlass13device_kernelIN5flash19enable_sm80_to_sm89INS1_16FlashAttnFwdSm80INS1_25CollectiveMainloopFwdSm80ILi4ELi1ELb0EN4cute5tupleIJNS5_1CILi128EEENS7_ILi48EEENS7_ILi96EEEEEELi96ENS_6half_tEfNS_4arch4Sm80ELb0ELb1ELb1ELb1ELb0ELb0ELb1ELb0EEENS1_21CollectiveEpilogueFwdINS6_IJS8_SA_S9_EEENS6_IJNS7_ILi1EEESI_SI_EEESC_SE_Li128ELb1ELb1ELb0ELb0EEENS1_19SingleTileSchedulerILb1ELb0ELb1ELi128EEEEEEEEEvNT_6ParamsE,"a",@progbits
	.sectionflags	@""
	.align	4
.nv.constant0._ZN7cutlass13device_kernelIN5flash19enable_sm80_to_sm89INS1_16FlashAttnFwdSm80INS1_25CollectiveMainloopFwdSm80ILi4ELi1ELb0EN4cute5tupleIJNS5_1CILi128EEENS7_ILi48EEENS7_ILi96EEEEEELi96ENS_6half_tEfNS_4arch4Sm80ELb0ELb1ELb1ELb1ELb0ELb0ELb1ELb0EEENS1_21CollectiveEpilogueFwdINS6_IJS8_SA_S9_EEENS6_IJNS7_ILi1EEESI_SI_EEESC_SE_Li128ELb1ELb1ELb0ELb0EEENS1_19SingleTileSchedulerILb1ELb0ELb1ELi128EEEEEEEEEvNT_6ParamsE:
	.zero		1944


//--------------------- .nv.constant0._ZN7cutlass13device_kernelIN5flash19enable_sm80_to_sm89INS1_16FlashAttnFwdSm80INS1_25CollectiveMainloopFwdSm80ILi4ELi1ELb0EN4cute5tupleIJNS5_1CILi128EEENS7_ILi48EEENS7_ILi96EEEEEELi96ENS_6half_tEfNS_4arch4Sm80ELb0ELb1ELb1ELb1ELb0ELb1ELb1ELb0EEENS1_21CollectiveEpilogueFwdINS6_IJS8_SA_S9_EEENS6_IJNS7_ILi1EEESI_SI_EEESC_SE_Li128ELb1ELb1ELb0ELb0EEENS1_19SingleTileSchedulerILb1ELb0ELb1ELi128EEEEEEEEEvNT_6ParamsE --------------------------
	.section	.nv.constant0._ZN7cutlass13device_kernelIN5flash19enable_sm80_to_sm89INS1_16FlashAttnFwdSm80INS1_25CollectiveMainloopFwdSm80ILi4ELi1ELb0EN4cute5tupleIJNS5_1CILi128EEENS7_ILi48EEENS7_ILi96EEEEEELi96ENS_6half_tEfNS_4arch4Sm80ELb0ELb1ELb1ELb1ELb0ELb1ELb1ELb0EEENS1_21CollectiveEpilogueFwdINS6_IJS8_SA_S9_EEENS6_IJNS7_ILi1EEESI_SI_EEESC_SE_Li128ELb1ELb1ELb0ELb0EEENS1_19SingleTileSchedulerILb1ELb0ELb1ELi128EEEEEEEEEvNT_6ParamsE,"a",@progbits
	.sectionflags	@""
	.align	4
.nv.constant0._ZN7cutlass13device_kernelIN5flash19enable_sm80_to_sm89INS1_16FlashAttnFwdSm80INS1_25CollectiveMainloopFwdSm80ILi4ELi1ELb0EN4cute5tupleIJNS5_1CILi128EEENS7_ILi48EEENS7_ILi96EEEEEELi96ENS_6half_tEfNS_4arch4Sm80ELb0ELb1ELb1ELb1ELb0ELb1ELb1ELb0EEENS1_21CollectiveEpilogueFwdINS6_IJS8_SA_S9_EEENS6_IJNS7_ILi1EEESI_SI_EEESC_SE_Li128ELb1ELb1ELb0ELb0EEENS1_19SingleTileSchedulerILb1ELb0ELb1ELi128EEEEEEEEEvNT_6ParamsE:
	.zero		1944


//--------------------- .nv.constant0._ZN7cutlass13device_kernelIN5flash19enable_sm80_to_sm89INS1_16FlashAttnFwdSm80INS1_25CollectiveMainloopFwdSm80ILi4ELi1ELb0EN4cute5tupleIJNS5_1CILi128EEENS7_ILi64EEENS7_ILi96EEEEEELi96ENS_6half_tEfNS_4arch4Sm80ELb1ELb0ELb1ELb0ELb0ELb0ELb1ELb0EEENS1_21CollectiveEpilogueFwdINS6_IJS8_SA_S9_EEENS6_IJNS7_ILi1EEESI_SI_EEESC_SE_Li128ELb0ELb1ELb0ELb0EEENS1_30DynamicPersistentTileSchedulerILi128ELi128ELb0ELb1ELb0EEEEEEEEEvNT_6ParamsE --------------------------
	.section	.nv.constant0._ZN7cutlass13device_kernelIN5flash19enable_sm80_to_sm89INS1_16FlashAttnFwdSm80INS1_25CollectiveMainloopFwdSm80ILi4ELi1ELb0EN4cute5tupleIJNS5_1CILi128EEENS7_ILi64EEENS7_ILi96EEEEEELi96ENS_6half_tEfNS_4arch4Sm80ELb1ELb0ELb1ELb0ELb0ELb0ELb1ELb0EEENS1_21CollectiveEpilogueFwdINS6_IJS8_SA_S9_EEENS6_IJNS7_ILi1EEESI_SI_EEESC_SE_Li128ELb0ELb1ELb0ELb0EEENS1_30DynamicPersistentTileSchedulerILi128ELi128ELb0ELb1ELb0EEEEEEEEEvNT_6ParamsE,"a",@progbits
	.sectionflags	@""
	.align	4
.nv.constant0._ZN7cutlass13device_kernelIN5flash19enable_sm80_to_sm89INS1_16FlashAttnFwdSm80INS1_25CollectiveMainloopFwdSm80ILi4ELi1ELb0EN4cute5tupleIJNS5_1CILi128EEENS7_ILi64EEENS7_ILi96EEEEEELi96ENS_6half_tEfNS_4arch4Sm80ELb1ELb0ELb1ELb0ELb0ELb0ELb1ELb0EEENS1_21CollectiveEpilogueFwdINS6_IJS8_SA_S9_EEENS6_IJNS7_ILi1EEESI_SI_EEESC_SE_Li128ELb0ELb1ELb0ELb0EEENS1_30DynamicPersistentTileSchedulerILi128ELi128ELb0ELb1ELb0EEEEEEEEEvNT_6ParamsE:
	.zero		1960


//--------------------- .nv.constant0._ZN7cutlass13device_kernelIN5flash19enable_sm80_to_sm89INS1_16FlashAttnFwdSm80INS1_25CollectiveMainloopFwdSm80ILi4ELi1ELb0EN4cute5tupleIJNS5_1CILi128EEENS7_ILi64EEENS7_ILi96EEEEEELi96ENS_6half_tEfNS_4arch4Sm80ELb1ELb0ELb1ELb1ELb0ELb0ELb1ELb0EEENS1_21CollectiveEpilogueFwdINS6_IJS8_SA_S9_EEENS6_IJNS7_ILi1EEESI_SI_EEESC_SE_Li128ELb1ELb1ELb0ELb0EEENS1_19SingleTileSchedulerILb1ELb0ELb1ELi128EEEEEEEEEvNT_6ParamsE --------------------------
	.section	.nv.constant0._ZN7cutlass13device_kernelIN5flash19enable_sm80_to_sm89INS1_16FlashAttnFwdSm80INS1_25CollectiveMainloopFwdSm80ILi4ELi1ELb0EN4cute5tupleIJNS5_1CILi128EEENS7_ILi64EEENS7_ILi96EEEEEELi96ENS_6half_tEfNS_4arch4Sm80ELb1ELb0ELb1ELb1ELb0ELb0ELb1ELb0EEENS1_21CollectiveEpilogueFwdINS6_IJS8_SA_S9_EEENS6_IJNS7_ILi1EEESI_SI_EEESC_SE_Li128ELb1ELb1ELb0ELb0EEENS1_19SingleTileSchedulerILb1ELb0ELb1ELi128EEEEEEEEEvNT_6ParamsE,"a",@progbits
	.sectionflags	@""
	.align	4
.nv.constant0._ZN7cutlass13device_kernelIN5flash19enable_sm80_to_sm89INS1_16FlashAttnFwdSm80INS1_25CollectiveMainloopFwdSm80ILi4ELi1ELb0EN4cute5tupleIJNS5_1CILi128EEENS7_ILi64EEENS7_ILi96EEEEEELi96ENS_6half_tEfNS_4arch4Sm80ELb1ELb0ELb1ELb1ELb0ELb0ELb1ELb0EEENS1_21CollectiveEpilogueFwdINS6_IJS8_SA_S9_EEENS6_IJNS7_ILi1EEESI_SI_EEESC_SE_Li128ELb1ELb1ELb0ELb0EEENS1_19SingleTileSchedulerILb1ELb0ELb1ELi128EEEEEEEEEvNT_6ParamsE:
	.zero		1944


//--------------------- .nv.constant0._ZN7cutlass13device_kernelIN5flash19enable_sm80_to_sm89INS1_16FlashAttnFwdSm80INS1_25CollectiveMainloopFwdSm80ILi4ELi1ELb0EN4cute5tupleIJNS5_1CILi128EEENS7_ILi64EEENS7_ILi96EEEEEELi96ENS_6half_tEfNS_4arch4Sm80ELb1ELb0ELb1ELb1ELb0ELb1ELb1ELb0EEENS1_21CollectiveEpilogueFwdINS6_IJS8_SA_S9_EEENS6_IJNS7_ILi1EEESI_SI_EEESC_SE_Li128ELb1ELb1ELb0ELb0EEENS1_19SingleTileSchedulerILb1ELb0ELb1ELi128EEEEEEEEEvNT_6ParamsE --------------------------
	.section	.nv.constant0._ZN7cutlass13device_kernelIN5flash19enable_sm80_to_sm89INS1_16FlashAttnFwdSm80INS1_25CollectiveMainloopFwdSm80ILi4ELi1ELb0EN4cute5tupleIJNS5_1CILi128EEENS7_ILi64EEENS7_ILi96EEEEEELi96ENS_6half_tEfNS_4arch4Sm80ELb1ELb0ELb1ELb1ELb0ELb1ELb1ELb0EEENS1_21CollectiveEpilogueFwdINS6_IJS8_SA_S9_EEENS6_IJNS7_ILi1EEESI_SI_EEESC_SE_Li128ELb1ELb1ELb0ELb0EEENS1_19SingleTileSchedulerILb1ELb0ELb1ELi128EEEEEEEEEvNT_6ParamsE,"a",@progbits
	.sectionflags	@""
	.align	4
.nv.constant0._ZN7cutlass13device_kernelIN5flash19enable_sm80_to_sm89INS1_16FlashAttnFwdSm80INS1_25CollectiveMainloopFwdSm80ILi4ELi1ELb0EN4cute5tupleIJNS5_1CILi128EEENS7_ILi64EEENS7_ILi96EEEEEELi96ENS_6half_tEfNS_4arch4Sm80ELb1ELb0ELb1ELb1ELb0ELb1ELb1ELb0EEENS1_21CollectiveEpilogueFwdINS6_IJS8_SA_S9_EEENS6_IJNS7_ILi1EEESI_SI_EEESC_SE_Li128ELb1ELb1ELb0ELb0EEENS1_19SingleTileSchedulerILb1ELb0ELb1ELi128EEEEEEEEEvNT_6ParamsE:
	.zero		1944


//--------------------- .nv.constant0._ZN7cutlass13device_kernelIN5flash19enable_sm80_to_sm89INS1_16FlashAttnFwdSm80INS1_25CollectiveMainloopFwdSm80ILi4ELi1ELb0EN4cute5tupleIJNS5_1CILi128EEENS7_ILi64EEENS7_ILi96EEEEEELi96ENS_6half_tEfNS_4arch4Sm80ELb0ELb0ELb0ELb0ELb0ELb0ELb1ELb0EEENS1_21CollectiveEpilogueFwdINS6_IJS8_SA_S9_EEENS6_IJNS7_ILi1EEESI_SI_EEESC_SE_Li128ELb0ELb1ELb0ELb0EEENS1_19SingleTileSchedulerILb0ELb0ELb1ELi128EEEEEEEEEvNT_6ParamsE --------------------------
	.section	.nv.constant0._ZN7cutlass13device_kernelIN5flash19enable_sm80_to_sm89INS1_16FlashAttnFwdSm80INS1_25CollectiveMainloopFwdSm80ILi4ELi1ELb0EN4cute5tupleIJNS5_1CILi128EEENS7_ILi64EEENS7_ILi96EEEEEELi96ENS_6half_tEfNS_4arch4Sm80ELb0ELb0ELb0ELb0ELb0ELb0ELb1ELb0EEENS1_21CollectiveEpilogueFwdINS6_IJS8_SA_S9_EEENS6_IJNS7_ILi1EEESI_SI_EEESC_SE_Li128ELb0ELb1ELb0ELb0EEENS1_19SingleTileSchedulerILb0ELb0ELb1ELi128EEEEEEEEEvNT_6ParamsE,"a",@progbits
	.sectionflags	@""
	.align	4
.nv.constant0._ZN7cutlass13device_kernelIN5flash19enable_sm80_to_sm89INS1_16FlashAttnFwdSm80INS1_25CollectiveMainloopFwdSm80ILi4ELi1ELb0EN4cute5tupleIJNS5_1CILi128EEENS7_ILi64EEENS7_ILi96EEEEEELi96ENS_6half_tEfNS_4arch4Sm80ELb0ELb0ELb0ELb0ELb0ELb0ELb1ELb0EEENS1_21CollectiveEpilogueFwdINS6_IJS8_SA_S9_EEENS6_IJNS7_ILi1EEESI_SI_EEESC_SE_Li128ELb0ELb1ELb0ELb0EEENS1_19SingleTileSchedulerILb0ELb0ELb1ELi128EEEEEEEEEvNT_6ParamsE:
	.zero		1944


//--------------------- .nv.constant0._ZN7cutlass13device_kernelIN5flash19enable_sm80_to_sm89INS1_16FlashAttnFwdSm80INS1_25CollectiveMainloopFwdSm80ILi4ELi1ELb0EN4cute5tupleIJNS5_1CILi128EEENS7_ILi64EEENS7_ILi96EEEEEELi96ENS_6half_tEfNS_4arch4Sm80ELb0ELb0ELb0ELb1ELb0ELb0ELb1ELb0EEENS1_21CollectiveEpilogueFwdINS6_IJS8_SA_S9_EEENS6_IJNS7_ILi1EEESI_SI_EEESC_SE_Li128ELb1ELb1ELb0ELb0EEENS1_19SingleTileSchedulerILb1ELb0ELb1ELi128EEEEEEEEEvNT_6ParamsE --------------------------
	.section	.nv.constant0._ZN7cutlass13device_kernelIN5flash19enable_sm80_to_sm89INS1_16FlashAttnFwdSm80INS1_25CollectiveMainloopFwdSm80ILi4ELi1ELb0EN4cute5tupleIJNS5_1CILi128EEENS7_ILi64EEENS7_ILi96EEEEEELi96ENS_6half_tEfNS_4arch4Sm80ELb0ELb0ELb0ELb1ELb0ELb0ELb1ELb0EEENS1_21CollectiveEpilogueFwdINS6_IJS8_SA_S9_EEENS6_IJNS7_ILi1EEESI_SI_EEESC_SE_Li128ELb1ELb1ELb0ELb0EEENS1_19SingleTileSchedulerILb1ELb0ELb1ELi128EEEEEEEEEvNT_6ParamsE,"a",@progbits
	.sectionflags	@""
	.align	4
.nv.constant0._ZN7cutlass13device_kernelIN5flash19enable_sm80_to_sm89INS1_16FlashAttnFwdSm80INS1_25CollectiveMainloopFwdSm80ILi4ELi1ELb0EN4cute5tupleIJNS5_1CILi128EEENS7_ILi64EEENS7_ILi96EEEEEELi96ENS_6half_tEfNS_4arch4Sm80ELb0ELb0ELb0ELb1ELb0ELb0ELb1ELb0EEENS1_21CollectiveEpilogueFwdINS6_IJS8_SA_S9_EEENS6_IJNS7_ILi1EEESI_SI_EEESC_SE_Li128ELb1ELb1ELb0ELb0EEENS1_19SingleTileSchedulerILb1ELb0ELb1ELi128EEEEEEEEEvNT_6ParamsE:
	.zero		1944


//--------------------- .nv.constant0._ZN7cutlass13device_kernelIN5flash19enable_sm80_to_sm89INS1_16FlashAttnFwdSm80INS1_25CollectiveMainloopFwdSm80ILi4ELi1ELb0EN4cute5tupleIJNS5_1CILi128EEENS7_ILi64EEENS7_ILi96EEEEEELi96ENS_6half_tEfNS_4arch4Sm80ELb0ELb0ELb0ELb1ELb0ELb1ELb1ELb0EEENS1_21CollectiveEpilogueFwdINS6_IJS8_SA_S9_EEENS6_IJNS7_ILi1EEESI_SI_EEESC_SE_Li128ELb1ELb1ELb0ELb0EEENS1_19SingleTileSchedulerILb1ELb0ELb1ELi128EEEEEEEEEvNT_6ParamsE --------------------------
	.section	.nv.constant0._ZN7cutlass13device_kernelIN5flash19enable_sm80_to_sm89INS1_16FlashAttnFwdSm80INS1_25CollectiveMainloopFwdSm80ILi4ELi1ELb0EN4cute5tupleIJNS5_1CILi128EEENS7_ILi64EEENS7_ILi96EEEEEELi96ENS_6half_tEfNS_4arch4Sm80ELb0ELb0ELb0ELb1ELb0ELb1ELb1ELb0EEENS1_21CollectiveEpilogueFwdINS6_IJS8_SA_S9_EEENS6_IJNS7_ILi1EEESI_SI_EEESC_SE_Li128ELb1ELb1ELb0ELb0EEENS1_19SingleTileSchedulerILb1ELb0ELb1ELi128EEEEEEEEEvNT_6ParamsE,"a",@progbits
	.sectionflags	@""
	.align	4
.nv.constant0._ZN7cutlass13device_kernelIN5flash19enable_sm80_to_sm89INS1_16FlashAttnFwdSm80INS1_25CollectiveMainloopFwdSm80ILi4ELi1ELb0EN4cute5tupleIJNS5_1CILi128EEENS7_ILi64EEENS7_ILi96EEEEEELi96ENS_6half_tEfNS_4arch4Sm80ELb0ELb0ELb0ELb1ELb0ELb1ELb1ELb0EEENS1_21CollectiveEpilogueFwdINS6_IJS8_SA_S9_EEENS6_IJNS7_ILi1EEESI_SI_EEESC_SE_Li128ELb1ELb1ELb0ELb0EEENS1_19SingleTileSchedulerILb1ELb0ELb1ELi128EEEEEEEEEvNT_6ParamsE:
	.zero		1944


//--------------------- .nv.constant0._ZN7cutlass13device_kernelIN5flash19enable_sm80_to_sm89INS1_16FlashAttnFwdSm80INS1_25CollectiveMainloopFwdSm80ILi4ELi1ELb0EN4cute5tupleIJNS5_1CILi128EEENS7_ILi48EEENS7_ILi96EEEEEELi96ENS_6half_tEfNS_4arch4Sm80ELb0ELb1ELb0ELb0ELb0ELb0ELb1ELb0EEENS1_21CollectiveEpilogueFwdINS6_IJS8_SA_S9_EEENS6_IJNS7_ILi1EEESI_SI_EEESC_SE_Li128ELb0ELb1ELb0ELb0EEENS1_19SingleTileSchedulerILb0ELb0ELb1ELi128EEEEEEEEEvNT_6ParamsE --------------------------
	.section	.nv.constant0._ZN7cutlass13device_kernelIN5flash19enable_sm80_to_sm89INS1_16FlashAttnFwdSm80INS1_25CollectiveMainloopFwdSm80ILi4ELi1ELb0EN4cute5tupleIJNS5_1CILi128EEENS7_ILi48EEENS7_ILi96EEEEEELi96ENS_6half_tEfNS_4arch4Sm80ELb0ELb1ELb0ELb0ELb0ELb0ELb1ELb0EEENS1_21CollectiveEpilogueFwdINS6_IJS8_SA_S9_EEENS6_IJNS7_ILi1EEESI_SI_EEESC_SE_Li128ELb0ELb1ELb0ELb0EEENS1_19SingleTileSchedulerILb0ELb0ELb1ELi128EEEEEEEEEvNT_6ParamsE,"a",@progbits
	.sectionflags	@""
	.align	4
.nv.constant0._ZN7cutlass13device_kernelIN5flash19enable_sm80_to_sm89INS1_16FlashAttnFwdSm80INS1_25CollectiveMainloopFwdSm80ILi4ELi1ELb0EN4cute5tupleIJNS5_1CILi128EEENS7_ILi48EEENS7_ILi96EEEEEELi96ENS_6half_tEfNS_4arch4Sm80ELb0ELb1ELb0ELb0ELb0ELb0ELb1ELb0EEENS1_21CollectiveEpilogueFwdINS6_IJS8_SA_S9_EEENS6_IJNS7_ILi1EEESI_SI_EEESC_SE_Li128ELb0ELb1ELb0ELb0EEENS1_19SingleTileSchedulerILb0ELb0ELb1ELi128EEEEEEEEEvNT_6ParamsE:
	.zero		1944


//--------------------- .nv.constant0._ZN7cutlass13device_kernelIN5flash19enable_sm80_to_sm89INS1_16FlashAttnFwdSm80INS1_25CollectiveMainloopFwdSm80ILi4ELi1ELb0EN4cute5tupleIJNS5_1CILi128EEENS7_ILi48EEENS7_ILi96EEEEEELi96ENS_6half_tEfNS_4arch4Sm80ELb0ELb1ELb0ELb1ELb0ELb0ELb1ELb0EEENS1_21CollectiveEpilogueFwdINS6_IJS8_SA_S9_EEENS6_IJNS7_ILi1EEESI_SI_EEESC_SE_Li128ELb1ELb1ELb0ELb0EEENS1_19SingleTileSchedulerILb1ELb0ELb1ELi128EEEEEEEEEvNT_6ParamsE --------------------------
	.section	.nv.constant0._ZN7cutlass13device_kernelIN5flash19enable_sm80_to_sm89INS1_16FlashAttnFwdSm80INS1_25CollectiveMainloopFwdSm80ILi4ELi1ELb0EN4cute5tupleIJNS5_1CILi128EEENS7_ILi48EEENS7_ILi96EEEEEELi96ENS_6half_tEfNS_4arch4Sm80ELb0ELb1ELb0ELb1ELb0ELb0ELb1ELb0EEENS1_21CollectiveEpilogueFwdINS6_IJS8_SA_S9_EEENS6_IJNS7_ILi1EEESI_SI_EEESC_SE_Li128ELb1ELb1ELb0ELb0EEENS1_19SingleTileSchedulerILb1ELb0ELb1ELi128EEEEEEEEEvNT_6ParamsE,"a",@progbits
	.sectionflags	@""
	.align	4
.nv.constant0._ZN7cutlass13device_kernelIN5flash19enable_sm80_to_sm89INS1_16FlashAttnFwdSm80INS1_25CollectiveMainloopFwdSm80ILi4ELi1ELb0EN4cute5tupleIJNS5_1CILi128EEENS7_ILi48EEENS7_ILi96EEEEEELi96ENS_6half_tEfNS_4arch4Sm80ELb0ELb1ELb0ELb1ELb0ELb0ELb1ELb0EEENS1_21CollectiveEpilogueFwdINS6_IJS8_SA_S9_EEENS6_IJNS7_ILi1EEESI_SI_EEESC_SE_Li128ELb1ELb1ELb0ELb0EEENS1_19SingleTileSchedulerILb1ELb0ELb1ELi128EEEEEEEEEvNT_6ParamsE:
	.zero		1944


//--------------------- .nv.constant0._ZN7cutlass13device_kernelIN5flash19enable_sm80_to_sm89INS1_16FlashAttnFwdSm80INS1_25CollectiveMainloopFwdSm80ILi4ELi1ELb0EN4cute5tupleIJNS5_1CILi128EEENS7_ILi48EEENS7_ILi96EEEEEELi96ENS_6half_tEfNS_4arch4Sm80ELb0ELb1ELb0ELb1ELb0ELb1ELb1ELb0EEENS1_21CollectiveEpilogueFwdINS6_IJS8_SA_S9_EEENS6_IJNS7_ILi1EEESI_SI_EEESC_SE_Li128ELb1ELb1ELb0ELb0EEENS1_19SingleTileSchedulerILb1ELb0ELb1ELi128EEEEEEEEEvNT_6ParamsE --------------------------
	.section	.nv.constant0._ZN7cutlass13device_kernelIN5flash19enable_sm80_to_sm89INS1_16FlashAttnFwdSm80INS1_25CollectiveMainloopFwdSm80ILi4ELi1ELb0EN4cute5tupleIJNS5_1CILi128EEENS7_ILi48EEENS7_ILi96EEEEEELi96ENS_6half_tEfNS_4arch4Sm80ELb0ELb1ELb0ELb1ELb0ELb1ELb1ELb0EEENS1_21CollectiveEpilogueFwdINS6_IJS8_SA_S9_EEENS6_IJNS7_ILi1EEESI_SI_EEESC_SE_Li128ELb1ELb1ELb0ELb0EEENS1_19SingleTileSchedulerILb1ELb0ELb1ELi128EEEEEEEEEvNT_6ParamsE,"a",@progbits
	.sectionflags	@""
	.align	4
.nv.constant0._ZN7cutlass13device_kernelIN5flash19enable_sm80_to_sm89INS1_16FlashAttnFwdSm80INS1_25CollectiveMainloopFwdSm80ILi4ELi1ELb0EN4cute5tupleIJNS5_1CILi128EEENS7_ILi48EEENS7_ILi96EEEEEELi96ENS_6half_tEfNS_4arch4Sm80ELb0ELb1ELb0ELb1ELb0ELb1ELb1ELb0EEENS1_21CollectiveEpilogueFwdINS6_IJS8_SA_S9_EEENS6_IJNS7_ILi1EEESI_SI_EEESC_SE_Li128ELb1ELb1ELb0ELb0EEENS1_19SingleTileSchedulerILb1ELb0ELb1ELi128EEEEEEEEEvNT_6ParamsE:
	.zero		1944


//--------------------- .nv.constant0._ZN7cutlass13device_kernelIN5flash19enable_sm80_to_sm89INS1_16FlashAttnFwdSm80INS1_25CollectiveMainloopFwdSm80ILi4ELi1ELb0EN4cute5tupleIJNS5_1CILi128EEENS7_ILi64EEENS7_ILi96EEEEEELi96ENS_6half_tEfNS_4arch4Sm80ELb1ELb0ELb0ELb0ELb0ELb0ELb1ELb0EEENS1_21CollectiveEpilogueFwdINS6_IJS8_SA_S9_EEENS6_IJNS7_ILi1EEESI_SI_EEESC_SE_Li128ELb0ELb1ELb0ELb0EEENS1_30DynamicPersistentTileSchedulerILi128ELi128ELb0ELb1ELb0EEEEEEEEEvNT_6ParamsE --------------------------
	.section	.nv.constant0._ZN7cutlass13device_kernelIN5flash19enable_sm80_to_sm89INS1_16FlashAttnFwdSm80INS1_25CollectiveMainloopFwdSm80ILi4ELi1ELb0EN4cute5tupleIJNS5_1CILi128EEENS7_ILi64EEENS7_ILi96EEEEEELi96ENS_6half_tEfNS_4arch4Sm80ELb1ELb0ELb0ELb0ELb0ELb0ELb1ELb0EEENS1_21CollectiveEpilogueFwdINS6_IJS8_SA_S9_EEENS6_IJNS7_ILi1EEESI_SI_EEESC_SE_Li128ELb0ELb1ELb0ELb0EEENS1_30DynamicPersistentTileSchedulerILi128ELi128ELb0ELb1ELb0EEEEEEEEEvNT_6ParamsE,"a",@progbits
	.sectionflags	@""
	.align	4
.nv.constant0._ZN7cutlass13device_kernelIN5flash19enable_sm80_to_sm89INS1_16FlashAttnFwdSm80INS1_25CollectiveMainloopFwdSm80ILi4ELi1ELb0EN4cute5tupleIJNS5_1CILi128EEENS7_ILi64EEENS7_ILi96EEEEEELi96ENS_6half_tEfNS_4arch4Sm80ELb1ELb0ELb0ELb0ELb0ELb0ELb1ELb0EEENS1_21CollectiveEpilogueFwdINS6_IJS8_SA_S9_EEENS6_IJNS7_ILi1EEESI_SI_EEESC_SE_Li128ELb0ELb1ELb0ELb0EEENS1_30DynamicPersistentTileSchedulerILi128ELi128ELb0ELb1ELb0EEEEEEEEEvNT_6ParamsE:
	.zero		1960


//--------------------- .nv.constant0._ZN7cutlass13device_kernelIN5flash19enable_sm80_to_sm89INS1_16FlashAttnFwdSm80INS1_25CollectiveMainloopFwdSm80ILi4ELi1ELb0EN4cute5tupleIJNS5_1CILi128EEENS7_ILi64EEENS7_ILi96EEEEEELi96ENS_6half_tEfNS_4arch4Sm80ELb1ELb0ELb0ELb1ELb0ELb0ELb1ELb0EEENS1_21CollectiveEpilogueFwdINS6_IJS8_SA_S9_EEENS6_IJNS7_ILi1EEESI_SI_EEESC_SE_Li128ELb1ELb1ELb0ELb0EEENS1_19SingleTileSchedulerILb1ELb0ELb1ELi128EEEEEEEEEvNT_6ParamsE --------------------------
	.section	.nv.constant0._ZN7cutlass13device_kernelIN5flash19enable_sm80_to_sm89INS1_16FlashAttnFwdSm80INS1_25CollectiveMainloopFwdSm80ILi4ELi1ELb0EN4cute5tupleIJNS5_1CILi128EEENS7_ILi64EEENS7_ILi96EEEEEELi96ENS_6half_tEfNS_4arch4Sm80ELb1ELb0ELb0ELb1ELb0ELb0ELb1ELb0EEENS1_21CollectiveEpilogueFwdINS6_IJS8_SA_S9_EEENS6_IJNS7_ILi1EEESI_SI_EEESC_SE_Li128ELb1ELb1ELb0ELb0EEENS1_19SingleTileSchedulerILb1ELb0ELb1ELi128EEEEEEEEEvNT_6ParamsE,"a",@progbits
	.sectionflags	@""
	.align	4
.nv.constant0._ZN7cutlass13device_kernelIN5flash19enable_sm80_to_sm89INS1_16FlashAttnFwdSm80INS1_25CollectiveMainloopFwdSm80ILi4ELi1ELb0EN4cute5tupleIJNS5_1CILi128EEENS7_ILi64EEENS7_ILi96EEEEEELi96ENS_6half_tEfNS_4arch4Sm80ELb1ELb0ELb0ELb1ELb0ELb0ELb1ELb0EEENS1_21CollectiveEpilogueFwdINS6_IJS8_SA_S9_EEENS6_IJNS7_ILi1EEESI_SI_EEESC_SE_Li128ELb1ELb1ELb0ELb0EEENS1_19SingleTileSchedulerILb1ELb0ELb1ELi128EEEEEEEEEvNT_6ParamsE:
	.zero		1944


//--------------------- .nv.constant0._ZN7cutlass13device_kernelIN5flash19enable_sm80_to_sm89INS1_16FlashAttnFwdSm80INS1_25CollectiveMainloopFwdSm80ILi4ELi1ELb0EN4cute5tupleIJNS5_1CILi128EEENS7_ILi64EEENS7_ILi96EEEEEELi96ENS_6half_tEfNS_4arch4Sm80ELb1ELb0ELb0ELb1ELb0ELb1ELb1ELb0EEENS1_21CollectiveEpilogueFwdINS6_IJS8_SA_S9_EEENS6_IJNS7_ILi1EEESI_SI_EEESC_SE_Li128ELb1ELb1ELb0ELb0EEENS1_19SingleTileSchedulerILb1ELb0ELb1ELi128EEEEEEEEEvNT_6ParamsE --------------------------
	.section	.nv.constant0._ZN7cutlass13device_kernelIN5flash19enable_sm80_to_sm89INS1_16FlashAttnFwdSm80INS1_25CollectiveMainloopFwdSm80ILi4ELi1ELb0EN4cute5tupleIJNS5_1CILi128EEENS7_ILi64EEENS7_ILi96EEEEEELi96ENS_6half_tEfNS_4arch4Sm80ELb1ELb0ELb0ELb1ELb0ELb1ELb1ELb0EEENS1_21CollectiveEpilogueFwdINS6_IJS8_SA_S9_EEENS6_IJNS7_ILi1EEESI_SI_EEESC_SE_Li128ELb1ELb1ELb0ELb0EEENS1_19SingleTileSchedulerILb1ELb0ELb1ELi128EEEEEEEEEvNT_6ParamsE,"a",@progbits
	.sectionflags	@""
	.align	4
.nv.constant0._ZN7cutlass13device_kernelIN5flash19enable_sm80_to_sm89INS1_16FlashAttnFwdSm80INS1_25CollectiveMainloopFwdSm80ILi4ELi1ELb0EN4cute5tupleIJNS5_1CILi128EEENS7_ILi64EEENS7_ILi96EEEEEELi96ENS_6half_tEfNS_4arch4Sm80ELb1ELb0ELb0ELb1ELb0ELb1ELb1ELb0EEENS1_21CollectiveEpilogueFwdINS6_IJS8_SA_S9_EEENS6_IJNS7_ILi1EEESI_SI_EEESC_SE_Li128ELb1ELb1ELb0ELb0EEENS1_19SingleTileSchedulerILb1ELb0ELb1ELi128EEEEEEEEEvNT_6ParamsE:
	.zero		1944


//--------------------- SYMBOLS --------------------------

	.type		.nv.reservedSmem.offset0,@object
	.size		.nv.reservedSmem.offset0,0x4
